//
// Generated by NVIDIA NVVM Compiler
//
// Compiler Build ID: CL-36424714
// Cuda compilation tools, release 13.0, V13.0.88
// Based on NVVM 20.0.0
//

.version 9.0
.target sm_100
.address_size 64

	// .globl	_Z4dotgPfS_S_iiii
.extern .func __assertfail
(
	.param .b64 __assertfail_param_0,
	.param .b64 __assertfail_param_1,
	.param .b32 __assertfail_param_2,
	.param .b64 __assertfail_param_3,
	.param .b64 __assertfail_param_4
)
;
.global .align 4 .b8 filter[16] = {51, 51, 51, 63, 205, 204, 204, 62, 205, 204, 76, 63, 102, 102, 102, 63};
.const .align 4 .b8 cfilter[16] = {51, 51, 51, 63, 205, 204, 204, 62, 205, 204, 76, 63, 102, 102, 102, 63};
.global .align 1 .b8 __unnamed_1[69] = {118, 111, 105, 100, 32, 100, 111, 116, 103, 120, 115, 40, 102, 108, 111, 97, 116, 32, 42, 44, 32, 102, 108, 111, 97, 116, 32, 42, 44, 32, 102, 108, 111, 97, 116, 32, 42, 44, 32, 105, 110, 116, 44, 32, 105, 110, 116, 44, 32, 105, 110, 116, 44, 32, 105, 110, 116, 44, 32, 105, 110, 116, 44, 32, 105, 110, 116, 41};
// _ZZ6dotgxsPfS_S_iiiiiiE8swapzone has been demoted
.global .align 1 .b8 $str[19] = {122, 119, 105, 98, 105, 97, 115, 32, 60, 32, 115, 119, 97, 112, 115, 105, 122, 101};
.global .align 1 .b8 $str$1[27] = {47, 116, 109, 112, 47, 115, 97, 115, 115, 95, 99, 117, 95, 98, 97, 97, 104, 100, 121, 122, 49, 47, 107, 46, 99, 117};

.visible .entry _Z4dotgPfS_S_iiii(
	.param .u64 .ptr .align 1 _Z4dotgPfS_S_iiii_param_0,
	.param .u64 .ptr .align 1 _Z4dotgPfS_S_iiii_param_1,
	.param .u64 .ptr .align 1 _Z4dotgPfS_S_iiii_param_2,
	.param .u32 _Z4dotgPfS_S_iiii_param_3,
	.param .u32 _Z4dotgPfS_S_iiii_param_4,
	.param .u32 _Z4dotgPfS_S_iiii_param_5,
	.param .u32 _Z4dotgPfS_S_iiii_param_6
)
{
	.reg .pred 	%p<15>;
	.reg .b32 	%r<54>;
	.reg .b32 	%f<94>;
	.reg .b64 	%rd<46>;

	ld.param.u64 	%rd11, [_Z4dotgPfS_S_iiii_param_0];
	ld.param.u64 	%rd12, [_Z4dotgPfS_S_iiii_param_2];
	ld.param.u32 	%r24, [_Z4dotgPfS_S_iiii_param_3];
	ld.param.u32 	%r25, [_Z4dotgPfS_S_iiii_param_4];
	ld.param.u32 	%r26, [_Z4dotgPfS_S_iiii_param_5];
	ld.param.u32 	%r27, [_Z4dotgPfS_S_iiii_param_6];
	cvta.to.global.u64 	%rd1, %rd11;
	cvta.to.global.u64 	%rd2, %rd12;
	setp.lt.s32 	%p1, %r24, 1;
	@%p1 bra 	$L__BB0_21;
	min.s32 	%r28, %r25, %r26;
	min.s32 	%r29, %r28, %r27;
	setp.lt.s32 	%p2, %r29, 1;
	@%p2 bra 	$L__BB0_21;
	and.b32  	%r1, %r27, 15;
	and.b32  	%r2, %r27, 7;
	and.b32  	%r3, %r27, 2147483632;
	and.b32  	%r4, %r27, 3;
	neg.s32 	%r5, %r3;
	add.s64 	%rd3, %rd1, 32;
	mov.b32 	%r46, 0;
$L__BB0_3:
	mul.lo.s32 	%r7, %r46, %r26;
	mov.b32 	%r47, 0;
$L__BB0_4:
	ld.param.u64 	%rd44, [_Z4dotgPfS_S_iiii_param_1];
	mad.lo.s32 	%r33, %r46, %r25, %r47;
	cvta.to.global.u64 	%rd13, %rd44;
	mul.wide.u32 	%rd14, %r33, 4;
	add.s64 	%rd4, %rd13, %rd14;
	mov.b32 	%r48, 0;
$L__BB0_5:
	setp.lt.u32 	%p3, %r27, 16;
	add.s32 	%r35, %r48, %r7;
	mad.lo.s32 	%r36, %r35, %r25, %r47;
	mul.lo.s32 	%r10, %r36, %r27;
	mul.lo.s32 	%r11, %r48, %r27;
	mov.b32 	%r52, 0;
	@%p3 bra 	$L__BB0_8;
	mul.wide.u32 	%rd15, %r11, 4;
	add.s64 	%rd16, %rd2, %rd15;
	add.s64 	%rd45, %rd16, 32;
	mov.u32 	%r49, %r10;
	mov.u32 	%r50, %r5;
$L__BB0_7:
	.pragma "nounroll";
	mul.wide.s32 	%rd17, %r49, 4;
	add.s64 	%rd18, %rd3, %rd17;
	ld.global.f32 	%f1, [%rd4];
	ld.global.f32 	%f2, [%rd45+-32];
	mul.f32 	%f3, %f1, %f2;
	st.global.f32 	[%rd18+-32], %f3;
	ld.global.f32 	%f4, [%rd4];
	ld.global.f32 	%f5, [%rd45+-28];
	mul.f32 	%f6, %f4, %f5;
	st.global.f32 	[%rd18+-28], %f6;
	ld.global.f32 	%f7, [%rd4];
	ld.global.f32 	%f8, [%rd45+-24];
	mul.f32 	%f9, %f7, %f8;
	st.global.f32 	[%rd18+-24], %f9;
	ld.global.f32 	%f10, [%rd4];
	ld.global.f32 	%f11, [%rd45+-20];
	mul.f32 	%f12, %f10, %f11;
	st.global.f32 	[%rd18+-20], %f12;
	ld.global.f32 	%f13, [%rd4];
	ld.global.f32 	%f14, [%rd45+-16];
	mul.f32 	%f15, %f13, %f14;
	st.global.f32 	[%rd18+-16], %f15;
	ld.global.f32 	%f16, [%rd4];
	ld.global.f32 	%f17, [%rd45+-12];
	mul.f32 	%f18, %f16, %f17;
	st.global.f32 	[%rd18+-12], %f18;
	ld.global.f32 	%f19, [%rd4];
	ld.global.f32 	%f20, [%rd45+-8];
	mul.f32 	%f21, %f19, %f20;
	st.global.f32 	[%rd18+-8], %f21;
	ld.global.f32 	%f22, [%rd4];
	ld.global.f32 	%f23, [%rd45+-4];
	mul.f32 	%f24, %f22, %f23;
	st.global.f32 	[%rd18+-4], %f24;
	ld.global.f32 	%f25, [%rd4];
	ld.global.f32 	%f26, [%rd45];
	mul.f32 	%f27, %f25, %f26;
	st.global.f32 	[%rd18], %f27;
	ld.global.f32 	%f28, [%rd4];
	ld.global.f32 	%f29, [%rd45+4];
	mul.f32 	%f30, %f28, %f29;
	st.global.f32 	[%rd18+4], %f30;
	ld.global.f32 	%f31, [%rd4];
	ld.global.f32 	%f32, [%rd45+8];
	mul.f32 	%f33, %f31, %f32;
	st.global.f32 	[%rd18+8], %f33;
	ld.global.f32 	%f34, [%rd4];
	ld.global.f32 	%f35, [%rd45+12];
	mul.f32 	%f36, %f34, %f35;
	st.global.f32 	[%rd18+12], %f36;
	ld.global.f32 	%f37, [%rd4];
	ld.global.f32 	%f38, [%rd45+16];
	mul.f32 	%f39, %f37, %f38;
	st.global.f32 	[%rd18+16], %f39;
	ld.global.f32 	%f40, [%rd4];
	ld.global.f32 	%f41, [%rd45+20];
	mul.f32 	%f42, %f40, %f41;
	st.global.f32 	[%rd18+20], %f42;
	ld.global.f32 	%f43, [%rd4];
	ld.global.f32 	%f44, [%rd45+24];
	mul.f32 	%f45, %f43, %f44;
	st.global.f32 	[%rd18+24], %f45;
	ld.global.f32 	%f46, [%rd4];
	ld.global.f32 	%f47, [%rd45+28];
	mul.f32 	%f48, %f46, %f47;
	st.global.f32 	[%rd18+28], %f48;
	add.s32 	%r50, %r50, 16;
	add.s32 	%r49, %r49, 16;
	add.s64 	%rd45, %rd45, 64;
	setp.ne.s32 	%p4, %r50, 0;
	mov.u32 	%r52, %r3;
	@%p4 bra 	$L__BB0_7;
$L__BB0_8:
	setp.eq.s32 	%p5, %r1, 0;
	@%p5 bra 	$L__BB0_18;
	add.s32 	%r37, %r1, -1;
	setp.lt.u32 	%p6, %r37, 7;
	@%p6 bra 	$L__BB0_11;
	add.s32 	%r38, %r52, %r10;
	add.s32 	%r39, %r52, %r11;
	ld.global.f32 	%f49, [%rd4];
	mul.wide.u32 	%rd19, %r39, 4;
	add.s64 	%rd20, %rd2, %rd19;
	ld.global.f32 	%f50, [%rd20];
	mul.f32 	%f51, %f49, %f50;
	mul.wide.s32 	%rd21, %r38, 4;
	add.s64 	%rd22, %rd1, %rd21;
	st.global.f32 	[%rd22], %f51;
	ld.global.f32 	%f52, [%rd4];
	cvt.u64.u32 	%rd23, %r11;
	cvt.u64.u32 	%rd24, %r52;
	add.s64 	%rd25, %rd24, %rd23;
	shl.b64 	%rd26, %rd25, 2;
	add.s64 	%rd27, %rd2, %rd26;
	ld.global.f32 	%f53, [%rd27+4];
	mul.f32 	%f54, %f52, %f53;
	st.global.f32 	[%rd22+4], %f54;
	ld.global.f32 	%f55, [%rd4];
	ld.global.f32 	%f56, [%rd27+8];
	mul.f32 	%f57, %f55, %f56;
	st.global.f32 	[%rd22+8], %f57;
	ld.global.f32 	%f58, [%rd4];
	ld.global.f32 	%f59, [%rd27+12];
	mul.f32 	%f60, %f58, %f59;
	st.global.f32 	[%rd22+12], %f60;
	ld.global.f32 	%f61, [%rd4];
	ld.global.f32 	%f62, [%rd27+16];
	mul.f32 	%f63, %f61, %f62;
	st.global.f32 	[%rd22+16], %f63;
	ld.global.f32 	%f64, [%rd4];
	ld.global.f32 	%f65, [%rd27+20];
	mul.f32 	%f66, %f64, %f65;
	st.global.f32 	[%rd22+20], %f66;
	ld.global.f32 	%f67, [%rd4];
	ld.global.f32 	%f68, [%rd27+24];
	mul.f32 	%f69, %f67, %f68;
	st.global.f32 	[%rd22+24], %f69;
	ld.global.f32 	%f70, [%rd4];
	ld.global.f32 	%f71, [%rd27+28];
	mul.f32 	%f72, %f70, %f71;
	st.global.f32 	[%rd22+28], %f72;
	add.s32 	%r52, %r52, 8;
$L__BB0_11:
	setp.eq.s32 	%p7, %r2, 0;
	@%p7 bra 	$L__BB0_18;
	add.s32 	%r40, %r2, -1;
	setp.lt.u32 	%p8, %r40, 3;
	@%p8 bra 	$L__BB0_14;
	add.s32 	%r41, %r52, %r10;
	add.s32 	%r42, %r52, %r11;
	ld.global.f32 	%f73, [%rd4];
	mul.wide.u32 	%rd28, %r42, 4;
	add.s64 	%rd29, %rd2, %rd28;
	ld.global.f32 	%f74, [%rd29];
	mul.f32 	%f75, %f73, %f74;
	mul.wide.s32 	%rd30, %r41, 4;
	add.s64 	%rd31, %rd1, %rd30;
	st.global.f32 	[%rd31], %f75;
	ld.global.f32 	%f76, [%rd4];
	cvt.u64.u32 	%rd32, %r11;
	cvt.u64.u32 	%rd33, %r52;
	add.s64 	%rd34, %rd33, %rd32;
	shl.b64 	%rd35, %rd34, 2;
	add.s64 	%rd36, %rd2, %rd35;
	ld.global.f32 	%f77, [%rd36+4];
	mul.f32 	%f78, %f76, %f77;
	st.global.f32 	[%rd31+4], %f78;
	ld.global.f32 	%f79, [%rd4];
	ld.global.f32 	%f80, [%rd36+8];
	mul.f32 	%f81, %f79, %f80;
	st.global.f32 	[%rd31+8], %f81;
	ld.global.f32 	%f82, [%rd4];
	ld.global.f32 	%f83, [%rd36+12];
	mul.f32 	%f84, %f82, %f83;
	st.global.f32 	[%rd31+12], %f84;
	add.s32 	%r52, %r52, 4;
$L__BB0_14:
	setp.eq.s32 	%p9, %r4, 0;
	@%p9 bra 	$L__BB0_18;
	setp.eq.s32 	%p10, %r4, 1;
	add.s32 	%r43, %r52, %r10;
	add.s32 	%r44, %r52, %r11;
	ld.global.f32 	%f85, [%rd4];
	mul.wide.u32 	%rd37, %r44, 4;
	add.s64 	%rd38, %rd2, %rd37;
	ld.global.f32 	%f86, [%rd38];
	mul.f32 	%f87, %f85, %f86;
	mul.wide.s32 	%rd39, %r43, 4;
	add.s64 	%rd8, %rd1, %rd39;
	st.global.f32 	[%rd8], %f87;
	@%p10 bra 	$L__BB0_18;
	setp.eq.s32 	%p11, %r4, 2;
	ld.global.f32 	%f88, [%rd4];
	cvt.u64.u32 	%rd40, %r11;
	cvt.u64.u32 	%rd41, %r52;
	add.s64 	%rd42, %rd41, %rd40;
	shl.b64 	%rd43, %rd42, 2;
	add.s64 	%rd9, %rd2, %rd43;
	ld.global.f32 	%f89, [%rd9+4];
	mul.f32 	%f90, %f88, %f89;
	st.global.f32 	[%rd8+4], %f90;
	@%p11 bra 	$L__BB0_18;
	ld.global.f32 	%f91, [%rd4];
	ld.global.f32 	%f92, [%rd9+8];
	mul.f32 	%f93, %f91, %f92;
	st.global.f32 	[%rd8+8], %f93;
$L__BB0_18:
	add.s32 	%r48, %r48, 1;
	setp.ne.s32 	%p12, %r48, %r26;
	@%p12 bra 	$L__BB0_5;
	add.s32 	%r47, %r47, 1;
	setp.ne.s32 	%p13, %r47, %r25;
	@%p13 bra 	$L__BB0_4;
	ld.param.u32 	%r45, [_Z4dotgPfS_S_iiii_param_3];
	add.s32 	%r46, %r46, 1;
	setp.ne.s32 	%p14, %r46, %r45;
	@%p14 bra 	$L__BB0_3;
$L__BB0_21:
	ret;

}
	// .globl	_Z5dotgsPfS_S_iiii
.visible .entry _Z5dotgsPfS_S_iiii(
	.param .u64 .ptr .align 1 _Z5dotgsPfS_S_iiii_param_0,
	.param .u64 .ptr .align 1 _Z5dotgsPfS_S_iiii_param_1,
	.param .u64 .ptr .align 1 _Z5dotgsPfS_S_iiii_param_2,
	.param .u32 _Z5dotgsPfS_S_iiii_param_3,
	.param .u32 _Z5dotgsPfS_S_iiii_param_4,
	.param .u32 _Z5dotgsPfS_S_iiii_param_5,
	.param .u32 _Z5dotgsPfS_S_iiii_param_6
)
{
	.reg .pred 	%p<30>;
	.reg .b32 	%r<54>;
	.reg .b32 	%f<22>;
	.reg .b64 	%rd<27>;

	ld.param.u64 	%rd9, [_Z5dotgsPfS_S_iiii_param_0];
	ld.param.u64 	%rd8, [_Z5dotgsPfS_S_iiii_param_1];
	ld.param.u64 	%rd10, [_Z5dotgsPfS_S_iiii_param_2];
	ld.param.u32 	%r30, [_Z5dotgsPfS_S_iiii_param_4];
	ld.param.u32 	%r31, [_Z5dotgsPfS_S_iiii_param_5];
	ld.param.u32 	%r32, [_Z5dotgsPfS_S_iiii_param_6];
	cvta.to.global.u64 	%rd1, %rd9;
	cvta.to.global.u64 	%rd2, %rd10;
	mov.u32 	%r1, %ctaid.y;
	mov.u32 	%r33, %ntid.x;
	add.s32 	%r34, %r33, %r31;
	add.s32 	%r35, %r34, -1;
	div.u32 	%r2, %r35, %r33;
	mov.u32 	%r36, %ntid.y;
	add.s32 	%r37, %r36, %r32;
	add.s32 	%r38, %r37, -1;
	div.u32 	%r3, %r38, %r36;
	mov.u32 	%r39, %tid.x;
	mul.lo.s32 	%r49, %r2, %r39;
	mov.u32 	%r40, %tid.y;
	mul.lo.s32 	%r5, %r3, %r40;
	setp.lt.s32 	%p1, %r2, 1;
	@%p1 bra 	$L__BB1_24;
	mov.u32 	%r41, %ctaid.x;
	cvta.to.global.u64 	%rd11, %rd8;
	add.s32 	%r6, %r5, %r3;
	mul.lo.s32 	%r7, %r31, %r41;
	mad.lo.s32 	%r42, %r30, %r41, %r1;
	mul.wide.s32 	%rd12, %r42, 4;
	add.s64 	%rd3, %rd11, %rd12;
	add.s32 	%r8, %r5, 1;
	max.s32 	%r43, %r6, %r8;
	sub.s32 	%r44, %r43, %r5;
	and.b32  	%r9, %r44, 3;
	add.s32 	%r10, %r5, 3;
	sub.s32 	%r11, %r5, %r43;
	add.s32 	%r12, %r49, %r2;
$L__BB1_2:
	setp.lt.s32 	%p2, %r3, 1;
	@%p2 bra 	$L__BB1_23;
	setp.eq.s32 	%p3, %r9, 0;
	add.s32 	%r45, %r49, %r7;
	mad.lo.s32 	%r46, %r45, %r30, %r1;
	mul.lo.s32 	%r14, %r46, %r32;
	mul.lo.s32 	%r15, %r49, %r32;
	mov.u32 	%r50, %r5;
	@%p3 bra 	$L__BB1_12;
	setp.ge.s32 	%p4, %r49, %r31;
	setp.ge.s32 	%p5, %r5, %r32;
	add.s32 	%r47, %r5, %r15;
	mul.wide.s32 	%rd13, %r47, 4;
	add.s64 	%rd4, %rd2, %rd13;
	add.s32 	%r48, %r5, %r14;
	mul.wide.s32 	%rd14, %r48, 4;
	add.s64 	%rd5, %rd1, %rd14;
	or.pred  	%p6, %p4, %p5;
	@%p6 bra 	$L__BB1_6;
	ld.global.f32 	%f1, [%rd3];
	ld.global.f32 	%f2, [%rd4];
	mul.f32 	%f3, %f1, %f2;
	st.global.f32 	[%rd5], %f3;
$L__BB1_6:
	setp.eq.s32 	%p7, %r9, 1;
	mov.u32 	%r50, %r8;
	@%p7 bra 	$L__BB1_12;
	setp.ge.s32 	%p9, %r8, %r32;
	or.pred  	%p10, %p4, %p9;
	@%p10 bra 	$L__BB1_9;
	ld.global.f32 	%f4, [%rd3];
	ld.global.f32 	%f5, [%rd4+4];
	mul.f32 	%f6, %f4, %f5;
	st.global.f32 	[%rd5+4], %f6;
$L__BB1_9:
	add.s32 	%r50, %r5, 2;
	setp.eq.s32 	%p11, %r9, 2;
	@%p11 bra 	$L__BB1_12;
	setp.ge.s32 	%p12, %r49, %r31;
	setp.ge.s32 	%p13, %r50, %r32;
	or.pred  	%p14, %p12, %p13;
	mov.u32 	%r50, %r10;
	@%p14 bra 	$L__BB1_12;
	ld.global.f32 	%f7, [%rd3];
	cvt.s64.s32 	%rd15, %r15;
	cvt.s64.s32 	%rd16, %r5;
	add.s64 	%rd17, %rd16, %rd15;
	shl.b64 	%rd18, %rd17, 2;
	add.s64 	%rd19, %rd2, %rd18;
	ld.global.f32 	%f8, [%rd19+8];
	mul.f32 	%f9, %f7, %f8;
	st.global.f32 	[%rd5+8], %f9;
	mov.u32 	%r50, %r10;
$L__BB1_12:
	setp.gt.u32 	%p15, %r11, -4;
	@%p15 bra 	$L__BB1_23;
	add.s32 	%r52, %r50, %r15;
	add.s32 	%r51, %r50, %r14;
	cvt.s64.s32 	%rd23, %r15;
$L__BB1_14:
	setp.ge.s32 	%p16, %r49, %r31;
	setp.ge.s32 	%p17, %r50, %r32;
	mul.wide.s32 	%rd20, %r51, 4;
	add.s64 	%rd6, %rd1, %rd20;
	or.pred  	%p18, %p16, %p17;
	@%p18 bra 	$L__BB1_16;
	ld.global.f32 	%f10, [%rd3];
	mul.wide.s32 	%rd21, %r52, 4;
	add.s64 	%rd22, %rd2, %rd21;
	ld.global.f32 	%f11, [%rd22];
	mul.f32 	%f12, %f10, %f11;
	st.global.f32 	[%rd6], %f12;
$L__BB1_16:
	add.s32 	%r23, %r50, 1;
	setp.ge.s32 	%p20, %r23, %r32;
	cvt.s64.s32 	%rd24, %r50;
	add.s64 	%rd25, %rd24, %rd23;
	shl.b64 	%rd26, %rd25, 2;
	add.s64 	%rd7, %rd2, %rd26;
	or.pred  	%p21, %p16, %p20;
	@%p21 bra 	$L__BB1_18;
	ld.global.f32 	%f13, [%rd3];
	ld.global.f32 	%f14, [%rd7+4];
	mul.f32 	%f15, %f13, %f14;
	st.global.f32 	[%rd6+4], %f15;
$L__BB1_18:
	add.s32 	%r24, %r23, 1;
	setp.ge.s32 	%p23, %r24, %r32;
	or.pred  	%p24, %p16, %p23;
	@%p24 bra 	$L__BB1_20;
	ld.global.f32 	%f16, [%rd3];
	ld.global.f32 	%f17, [%rd7+8];
	mul.f32 	%f18, %f16, %f17;
	st.global.f32 	[%rd6+8], %f18;
$L__BB1_20:
	add.s32 	%r25, %r24, 1;
	setp.ge.s32 	%p26, %r25, %r32;
	or.pred  	%p27, %p16, %p26;
	@%p27 bra 	$L__BB1_22;
	ld.global.f32 	%f19, [%rd3];
	ld.global.f32 	%f20, [%rd7+12];
	mul.f32 	%f21, %f19, %f20;
	st.global.f32 	[%rd6+12], %f21;
$L__BB1_22:
	add.s32 	%r52, %r52, 4;
	add.s32 	%r51, %r51, 4;
	add.s32 	%r50, %r25, 1;
	setp.lt.s32 	%p28, %r50, %r6;
	@%p28 bra 	$L__BB1_14;
$L__BB1_23:
	add.s32 	%r49, %r49, 1;
	setp.lt.s32 	%p29, %r49, %r12;
	@%p29 bra 	$L__BB1_2;
$L__BB1_24:
	ret;

}
	// .globl	_Z6dotgxsPfS_S_iiiiii
.visible .entry _Z6dotgxsPfS_S_iiiiii(
	.param .u64 .ptr .align 1 _Z6dotgxsPfS_S_iiiiii_param_0,
	.param .u64 .ptr .align 1 _Z6dotgxsPfS_S_iiiiii_param_1,
	.param .u64 .ptr .align 1 _Z6dotgxsPfS_S_iiiiii_param_2,
	.param .u32 _Z6dotgxsPfS_S_iiiiii_param_3,
	.param .u32 _Z6dotgxsPfS_S_iiiiii_param_4,
	.param .u32 _Z6dotgxsPfS_S_iiiiii_param_5,
	.param .u32 _Z6dotgxsPfS_S_iiiiii_param_6,
	.param .u32 _Z6dotgxsPfS_S_iiiiii_param_7,
	.param .u32 _Z6dotgxsPfS_S_iiiiii_param_8
)
{
	.reg .pred 	%p<66>;
	.reg .b32 	%r<138>;
	.reg .b32 	%f<29>;
	.reg .b64 	%rd<69>;
	// demoted variable
	.shared .align 4 .b8 _ZZ6dotgxsPfS_S_iiiiiiE8swapzone[6400];
	ld.param.u64 	%rd9, [_Z6dotgxsPfS_S_iiiiii_param_0];
	ld.param.u64 	%rd8, [_Z6dotgxsPfS_S_iiiiii_param_1];
	ld.param.u64 	%rd10, [_Z6dotgxsPfS_S_iiiiii_param_2];
	ld.param.u32 	%r65, [_Z6dotgxsPfS_S_iiiiii_param_4];
	ld.param.u32 	%r66, [_Z6dotgxsPfS_S_iiiiii_param_5];
	ld.param.u32 	%r67, [_Z6dotgxsPfS_S_iiiiii_param_6];
	ld.param.u32 	%r68, [_Z6dotgxsPfS_S_iiiiii_param_7];
	ld.param.u32 	%r69, [_Z6dotgxsPfS_S_iiiiii_param_8];
	cvta.to.global.u64 	%rd1, %rd10;
	cvta.to.global.u64 	%rd2, %rd9;
	mov.u32 	%r1, %ctaid.x;
	mov.u32 	%r2, %ctaid.y;
	min.s32 	%r3, %r66, 40;
	min.s32 	%r4, %r67, 40;
	mov.u32 	%r70, %ntid.x;
	add.s32 	%r71, %r70, %r3;
	add.s32 	%r72, %r71, -1;
	div.u32 	%r5, %r72, %r70;
	mov.u32 	%r73, %ntid.y;
	add.s32 	%r74, %r73, %r4;
	add.s32 	%r75, %r74, -1;
	div.u32 	%r6, %r75, %r73;
	mov.u32 	%r76, %tid.x;
	mad.lo.s32 	%r133, %r5, %r76, %r68;
	mov.u32 	%r77, %tid.y;
	mul.lo.s32 	%r8, %r6, %r77;
	add.s32 	%r9, %r8, %r69;
	add.s32 	%r10, %r133, %r5;
	setp.lt.s32 	%p1, %r5, 1;
	@%p1 bra 	$L__BB2_37;
	cvta.to.global.u64 	%rd11, %rd8;
	add.s32 	%r11, %r9, %r6;
	add.s32 	%r78, %r68, %r3;
	min.s32 	%r12, %r78, %r66;
	add.s32 	%r79, %r69, %r4;
	min.s32 	%r13, %r79, %r67;
	mad.lo.s32 	%r80, %r65, %r1, %r2;
	mul.wide.s32 	%rd12, %r80, 4;
	add.s64 	%rd3, %rd11, %rd12;
	add.s32 	%r14, %r9, 1;
	max.s32 	%r81, %r14, %r11;
	sub.s32 	%r82, %r81, %r9;
	and.b32  	%r15, %r82, 3;
	add.s32 	%r16, %r9, 2;
	sub.s32 	%r17, %r16, %r69;
	sub.s32 	%r83, %r8, %r81;
	add.s32 	%r18, %r83, %r69;
	mov.u64 	%rd37, $str;
	mov.u64 	%rd39, $str$1;
	mov.u64 	%rd41, __unnamed_1;
	mov.u32 	%r130, %r133;
$L__BB2_2:
	setp.lt.s32 	%p2, %r6, 1;
	@%p2 bra 	$L__BB2_36;
	setp.eq.s32 	%p3, %r15, 0;
	mul.lo.s32 	%r20, %r130, %r67;
	sub.s32 	%r84, %r130, %r68;
	mul.lo.s32 	%r21, %r84, %r4;
	mov.u32 	%r131, %r9;
	@%p3 bra 	$L__BB2_18;
	setp.ge.s32 	%p4, %r130, %r12;
	setp.ge.s32 	%p5, %r9, %r13;
	add.s32 	%r85, %r9, %r20;
	mul.wide.s32 	%rd13, %r85, 4;
	add.s64 	%rd4, %rd1, %rd13;
	or.pred  	%p6, %p4, %p5;
	@%p6 bra 	$L__BB2_8;
	add.s32 	%r22, %r8, %r21;
	setp.lt.s32 	%p7, %r22, 1600;
	@%p7 bra 	$L__BB2_7;
	mov.u64 	%rd14, $str;
	cvta.global.u64 	%rd15, %rd14;
	mov.u64 	%rd16, $str$1;
	cvta.global.u64 	%rd17, %rd16;
	mov.u64 	%rd18, __unnamed_1;
	cvta.global.u64 	%rd19, %rd18;
	{ // callseq 0, 0
	.param .b64 param0;
	st.param.b64 	[param0], %rd15;
	.param .b64 param1;
	st.param.b64 	[param1], %rd17;
	.param .b32 param2;
	st.param.b32 	[param2], 126;
	.param .b64 param3;
	st.param.b64 	[param3], %rd19;
	.param .b64 param4;
	st.param.b64 	[param4], 1;
	call.uni 
	__assertfail, 
	(
	param0, 
	param1, 
	param2, 
	param3, 
	param4
	);
	} // callseq 0
$L__BB2_7:
	ld.global.f32 	%f1, [%rd3];
	ld.global.f32 	%f2, [%rd4];
	mul.f32 	%f3, %f1, %f2;
	shl.b32 	%r86, %r22, 2;
	mov.u32 	%r87, _ZZ6dotgxsPfS_S_iiiiiiE8swapzone;
	add.s32 	%r88, %r87, %r86;
	st.shared.f32 	[%r88], %f3;
$L__BB2_8:
	setp.eq.s32 	%p8, %r15, 1;
	mov.u32 	%r131, %r14;
	@%p8 bra 	$L__BB2_18;
	setp.ge.s32 	%p10, %r14, %r13;
	or.pred  	%p11, %p4, %p10;
	@%p11 bra 	$L__BB2_13;
	sub.s32 	%r89, %r14, %r69;
	add.s32 	%r23, %r89, %r21;
	setp.lt.s32 	%p12, %r23, 1600;
	@%p12 bra 	$L__BB2_12;
	mov.u64 	%rd20, $str;
	cvta.global.u64 	%rd21, %rd20;
	mov.u64 	%rd22, $str$1;
	cvta.global.u64 	%rd23, %rd22;
	mov.u64 	%rd24, __unnamed_1;
	cvta.global.u64 	%rd25, %rd24;
	{ // callseq 1, 0
	.param .b64 param0;
	st.param.b64 	[param0], %rd21;
	.param .b64 param1;
	st.param.b64 	[param1], %rd23;
	.param .b32 param2;
	st.param.b32 	[param2], 126;
	.param .b64 param3;
	st.param.b64 	[param3], %rd25;
	.param .b64 param4;
	st.param.b64 	[param4], 1;
	call.uni 
	__assertfail, 
	(
	param0, 
	param1, 
	param2, 
	param3, 
	param4
	);
	} // callseq 1
$L__BB2_12:
	ld.global.f32 	%f4, [%rd3];
	ld.global.f32 	%f5, [%rd4+4];
	mul.f32 	%f6, %f4, %f5;
	shl.b32 	%r90, %r23, 2;
	mov.u32 	%r91, _ZZ6dotgxsPfS_S_iiiiiiE8swapzone;
	add.s32 	%r92, %r90, %r91;
	st.shared.f32 	[%r92], %f6;
$L__BB2_13:
	setp.eq.s32 	%p13, %r15, 2;
	mov.u32 	%r131, %r16;
	@%p13 bra 	$L__BB2_18;
	add.s32 	%r131, %r9, 3;
	setp.ge.s32 	%p14, %r130, %r12;
	setp.ge.s32 	%p15, %r16, %r13;
	or.pred  	%p16, %p14, %p15;
	@%p16 bra 	$L__BB2_18;
	add.s32 	%r25, %r17, %r21;
	setp.lt.s32 	%p17, %r25, 1600;
	@%p17 bra 	$L__BB2_17;
	mov.u64 	%rd26, $str;
	cvta.global.u64 	%rd27, %rd26;
	mov.u64 	%rd28, $str$1;
	cvta.global.u64 	%rd29, %rd28;
	mov.u64 	%rd30, __unnamed_1;
	cvta.global.u64 	%rd31, %rd30;
	{ // callseq 2, 0
	.param .b64 param0;
	st.param.b64 	[param0], %rd27;
	.param .b64 param1;
	st.param.b64 	[param1], %rd29;
	.param .b32 param2;
	st.param.b32 	[param2], 126;
	.param .b64 param3;
	st.param.b64 	[param3], %rd31;
	.param .b64 param4;
	st.param.b64 	[param4], 1;
	call.uni 
	__assertfail, 
	(
	param0, 
	param1, 
	param2, 
	param3, 
	param4
	);
	} // callseq 2
$L__BB2_17:
	ld.global.f32 	%f7, [%rd3];
	cvt.s64.s32 	%rd32, %r20;
	cvt.s64.s32 	%rd33, %r9;
	add.s64 	%rd34, %rd33, %rd32;
	shl.b64 	%rd35, %rd34, 2;
	add.s64 	%rd36, %rd1, %rd35;
	ld.global.f32 	%f8, [%rd36+8];
	mul.f32 	%f9, %f7, %f8;
	shl.b32 	%r93, %r25, 2;
	mov.u32 	%r94, _ZZ6dotgxsPfS_S_iiiiiiE8swapzone;
	add.s32 	%r95, %r93, %r94;
	st.shared.f32 	[%r95], %f9;
$L__BB2_18:
	setp.gt.u32 	%p18, %r18, -4;
	@%p18 bra 	$L__BB2_36;
$L__BB2_19:
	setp.ge.s32 	%p19, %r130, %r12;
	setp.ge.s32 	%p20, %r131, %r13;
	or.pred  	%p21, %p19, %p20;
	@%p21 bra 	$L__BB2_23;
	sub.s32 	%r96, %r131, %r69;
	add.s32 	%r29, %r96, %r21;
	setp.lt.s32 	%p22, %r29, 1600;
	@%p22 bra 	$L__BB2_22;
	cvta.global.u64 	%rd38, %rd37;
	cvta.global.u64 	%rd40, %rd39;
	cvta.global.u64 	%rd42, %rd41;
	{ // callseq 3, 0
	.param .b64 param0;
	st.param.b64 	[param0], %rd38;
	.param .b64 param1;
	st.param.b64 	[param1], %rd40;
	.param .b32 param2;
	st.param.b32 	[param2], 126;
	.param .b64 param3;
	st.param.b64 	[param3], %rd42;
	.param .b64 param4;
	st.param.b64 	[param4], 1;
	call.uni 
	__assertfail, 
	(
	param0, 
	param1, 
	param2, 
	param3, 
	param4
	);
	} // callseq 3
$L__BB2_22:
	ld.global.f32 	%f10, [%rd3];
	add.s32 	%r97, %r131, %r20;
	mul.wide.s32 	%rd43, %r97, 4;
	add.s64 	%rd44, %rd1, %rd43;
	ld.global.f32 	%f11, [%rd44];
	mul.f32 	%f12, %f10, %f11;
	shl.b32 	%r98, %r29, 2;
	mov.u32 	%r99, _ZZ6dotgxsPfS_S_iiiiiiE8swapzone;
	add.s32 	%r100, %r99, %r98;
	st.shared.f32 	[%r100], %f12;
$L__BB2_23:
	add.s32 	%r30, %r131, 1;
	setp.ge.s32 	%p24, %r30, %r13;
	cvt.s64.s32 	%rd45, %r20;
	cvt.s64.s32 	%rd46, %r131;
	add.s64 	%rd47, %rd46, %rd45;
	shl.b64 	%rd48, %rd47, 2;
	add.s64 	%rd5, %rd1, %rd48;
	or.pred  	%p25, %p19, %p24;
	@%p25 bra 	$L__BB2_27;
	sub.s32 	%r101, %r30, %r69;
	add.s32 	%r31, %r101, %r21;
	setp.lt.s32 	%p26, %r31, 1600;
	@%p26 bra 	$L__BB2_26;
	mov.u64 	%rd49, $str;
	cvta.global.u64 	%rd50, %rd49;
	mov.u64 	%rd51, $str$1;
	cvta.global.u64 	%rd52, %rd51;
	mov.u64 	%rd53, __unnamed_1;
	cvta.global.u64 	%rd54, %rd53;
	{ // callseq 4, 0
	.param .b64 param0;
	st.param.b64 	[param0], %rd50;
	.param .b64 param1;
	st.param.b64 	[param1], %rd52;
	.param .b32 param2;
	st.param.b32 	[param2], 126;
	.param .b64 param3;
	st.param.b64 	[param3], %rd54;
	.param .b64 param4;
	st.param.b64 	[param4], 1;
	call.uni 
	__assertfail, 
	(
	param0, 
	param1, 
	param2, 
	param3, 
	param4
	);
	} // callseq 4
$L__BB2_26:
	ld.global.f32 	%f13, [%rd3];
	ld.global.f32 	%f14, [%rd5+4];
	mul.f32 	%f15, %f13, %f14;
	shl.b32 	%r102, %r31, 2;
	mov.u32 	%r103, _ZZ6dotgxsPfS_S_iiiiiiE8swapzone;
	add.s32 	%r104, %r102, %r103;
	st.shared.f32 	[%r104], %f15;
$L__BB2_27:
	add.s32 	%r32, %r131, 2;
	setp.ge.s32 	%p28, %r32, %r13;
	or.pred  	%p29, %p19, %p28;
	@%p29 bra 	$L__BB2_31;
	sub.s32 	%r105, %r32, %r69;
	add.s32 	%r33, %r105, %r21;
	setp.lt.s32 	%p30, %r33, 1600;
	@%p30 bra 	$L__BB2_30;
	mov.u64 	%rd55, $str;
	cvta.global.u64 	%rd56, %rd55;
	mov.u64 	%rd57, $str$1;
	cvta.global.u64 	%rd58, %rd57;
	mov.u64 	%rd59, __unnamed_1;
	cvta.global.u64 	%rd60, %rd59;
	{ // callseq 5, 0
	.param .b64 param0;
	st.param.b64 	[param0], %rd56;
	.param .b64 param1;
	st.param.b64 	[param1], %rd58;
	.param .b32 param2;
	st.param.b32 	[param2], 126;
	.param .b64 param3;
	st.param.b64 	[param3], %rd60;
	.param .b64 param4;
	st.param.b64 	[param4], 1;
	call.uni 
	__assertfail, 
	(
	param0, 
	param1, 
	param2, 
	param3, 
	param4
	);
	} // callseq 5
$L__BB2_30:
	ld.global.f32 	%f16, [%rd3];
	ld.global.f32 	%f17, [%rd5+8];
	mul.f32 	%f18, %f16, %f17;
	shl.b32 	%r106, %r33, 2;
	mov.u32 	%r107, _ZZ6dotgxsPfS_S_iiiiiiE8swapzone;
	add.s32 	%r108, %r106, %r107;
	st.shared.f32 	[%r108], %f18;
$L__BB2_31:
	add.s32 	%r34, %r131, 3;
	setp.ge.s32 	%p32, %r34, %r13;
	or.pred  	%p33, %p19, %p32;
	@%p33 bra 	$L__BB2_35;
	sub.s32 	%r109, %r34, %r69;
	add.s32 	%r35, %r109, %r21;
	setp.lt.s32 	%p34, %r35, 1600;
	@%p34 bra 	$L__BB2_34;
	mov.u64 	%rd61, $str;
	cvta.global.u64 	%rd62, %rd61;
	mov.u64 	%rd63, $str$1;
	cvta.global.u64 	%rd64, %rd63;
	mov.u64 	%rd65, __unnamed_1;
	cvta.global.u64 	%rd66, %rd65;
	{ // callseq 6, 0
	.param .b64 param0;
	st.param.b64 	[param0], %rd62;
	.param .b64 param1;
	st.param.b64 	[param1], %rd64;
	.param .b32 param2;
	st.param.b32 	[param2], 126;
	.param .b64 param3;
	st.param.b64 	[param3], %rd66;
	.param .b64 param4;
	st.param.b64 	[param4], 1;
	call.uni 
	__assertfail, 
	(
	param0, 
	param1, 
	param2, 
	param3, 
	param4
	);
	} // callseq 6
$L__BB2_34:
	ld.global.f32 	%f19, [%rd3];
	ld.global.f32 	%f20, [%rd5+12];
	mul.f32 	%f21, %f19, %f20;
	shl.b32 	%r110, %r35, 2;
	mov.u32 	%r111, _ZZ6dotgxsPfS_S_iiiiiiE8swapzone;
	add.s32 	%r112, %r110, %r111;
	st.shared.f32 	[%r112], %f21;
$L__BB2_35:
	add.s32 	%r131, %r131, 4;
	setp.lt.s32 	%p35, %r131, %r11;
	@%p35 bra 	$L__BB2_19;
$L__BB2_36:
	add.s32 	%r130, %r130, 1;
	setp.lt.s32 	%p36, %r130, %r10;
	@%p36 bra 	$L__BB2_2;
$L__BB2_37:
	setp.lt.s32 	%p37, %r5, 1;
	bar.sync 	0;
	@%p37 bra 	$L__BB2_61;
	add.s32 	%r38, %r9, %r6;
	add.s32 	%r113, %r68, %r3;
	min.s32 	%r39, %r113, %r66;
	add.s32 	%r114, %r69, %r4;
	min.s32 	%r40, %r114, %r67;
	mul.lo.s32 	%r41, %r66, %r1;
	add.s32 	%r42, %r9, 1;
	max.s32 	%r115, %r42, %r38;
	sub.s32 	%r116, %r115, %r9;
	and.b32  	%r43, %r116, 3;
	add.s32 	%r44, %r9, 2;
	add.s32 	%r45, %r9, 3;
	sub.s32 	%r117, %r8, %r115;
	add.s32 	%r46, %r117, %r69;
	neg.s32 	%r47, %r69;
$L__BB2_39:
	setp.lt.s32 	%p38, %r6, 1;
	@%p38 bra 	$L__BB2_60;
	setp.eq.s32 	%p39, %r43, 0;
	add.s32 	%r118, %r133, %r41;
	mad.lo.s32 	%r119, %r118, %r65, %r2;
	mul.lo.s32 	%r49, %r119, %r67;
	sub.s32 	%r120, %r133, %r68;
	mul.lo.s32 	%r50, %r120, %r4;
	mov.u32 	%r134, %r9;
	@%p39 bra 	$L__BB2_49;
	setp.ge.s32 	%p40, %r133, %r39;
	setp.ge.s32 	%p41, %r9, %r40;
	add.s32 	%r121, %r9, %r49;
	mul.wide.s32 	%rd67, %r121, 4;
	add.s64 	%rd6, %rd2, %rd67;
	add.s32 	%r122, %r8, %r50;
	shl.b32 	%r123, %r122, 2;
	mov.u32 	%r124, _ZZ6dotgxsPfS_S_iiiiiiE8swapzone;
	add.s32 	%r51, %r124, %r123;
	or.pred  	%p42, %p40, %p41;
	@%p42 bra 	$L__BB2_43;
	ld.shared.f32 	%f22, [%r51];
	st.global.f32 	[%rd6], %f22;
$L__BB2_43:
	setp.eq.s32 	%p43, %r43, 1;
	mov.u32 	%r134, %r42;
	@%p43 bra 	$L__BB2_49;
	setp.ge.s32 	%p44, %r133, %r39;
	setp.ge.s32 	%p45, %r42, %r40;
	or.pred  	%p46, %p44, %p45;
	@%p46 bra 	$L__BB2_46;
	ld.shared.f32 	%f23, [%r51+4];
	st.global.f32 	[%rd6+4], %f23;
$L__BB2_46:
	setp.eq.s32 	%p47, %r43, 2;
	mov.u32 	%r134, %r44;
	@%p47 bra 	$L__BB2_49;
	setp.ge.s32 	%p48, %r133, %r39;
	setp.ge.s32 	%p49, %r44, %r40;
	or.pred  	%p50, %p48, %p49;
	mov.u32 	%r134, %r45;
	@%p50 bra 	$L__BB2_49;
	ld.shared.f32 	%f24, [%r51+8];
	st.global.f32 	[%rd6+8], %f24;
	mov.u32 	%r134, %r45;
$L__BB2_49:
	setp.gt.u32 	%p51, %r46, -4;
	@%p51 bra 	$L__BB2_60;
	add.s32 	%r136, %r134, %r49;
	add.s32 	%r125, %r47, %r134;
	add.s32 	%r126, %r125, %r50;
	shl.b32 	%r127, %r126, 2;
	mov.u32 	%r128, _ZZ6dotgxsPfS_S_iiiiiiE8swapzone;
	add.s32 	%r129, %r128, %r127;
	add.s32 	%r135, %r129, 8;
$L__BB2_51:
	setp.ge.s32 	%p52, %r133, %r39;
	setp.ge.s32 	%p53, %r134, %r40;
	mul.wide.s32 	%rd68, %r136, 4;
	add.s64 	%rd7, %rd2, %rd68;
	or.pred  	%p54, %p52, %p53;
	@%p54 bra 	$L__BB2_53;
	ld.shared.f32 	%f25, [%r135+-8];
	st.global.f32 	[%rd7], %f25;
$L__BB2_53:
	setp.ge.s32 	%p55, %r133, %r39;
	add.s32 	%r58, %r134, 1;
	setp.ge.s32 	%p56, %r58, %r40;
	or.pred  	%p57, %p55, %p56;
	@%p57 bra 	$L__BB2_55;
	ld.shared.f32 	%f26, [%r135+-4];
	st.global.f32 	[%rd7+4], %f26;
$L__BB2_55:
	setp.ge.s32 	%p58, %r133, %r39;
	add.s32 	%r59, %r58, 1;
	setp.ge.s32 	%p59, %r59, %r40;
	or.pred  	%p60, %p58, %p59;
	@%p60 bra 	$L__BB2_57;
	ld.shared.f32 	%f27, [%r135];
	st.global.f32 	[%rd7+8], %f27;
$L__BB2_57:
	setp.ge.s32 	%p61, %r133, %r39;
	add.s32 	%r60, %r59, 1;
	setp.ge.s32 	%p62, %r60, %r40;
	or.pred  	%p63, %p61, %p62;
	@%p63 bra 	$L__BB2_59;
	ld.shared.f32 	%f28, [%r135+4];
	st.global.f32 	[%rd7+12], %f28;
$L__BB2_59:
	add.s32 	%r136, %r136, 4;
	add.s32 	%r135, %r135, 16;
	add.s32 	%r134, %r60, 1;
	setp.lt.s32 	%p64, %r134, %r38;
	@%p64 bra 	$L__BB2_51;
$L__BB2_60:
	add.s32 	%r133, %r133, 1;
	setp.lt.s32 	%p65, %r133, %r10;
	@%p65 bra 	$L__BB2_39;
$L__BB2_61:
	ret;

}


// ===== COMPILED SASS (sm_100) =====

	.target	sm_100

	.elftype	@"ET_EXEC"


//--------------------- .note.nv.tkinfo           --------------------------
	.section	.note.nv.tkinfo,"",@"SHT_NOTE"
	.sectionflags	@"SHF_NOTE_NV_TKINFO"
	.tkinfo
        /*0018*/ 	.word	0x00000002
        /*0030*/ 	.string	""
        /*0030*/ 	.string	"ptxas"
        /*0030*/ 	.string	"Cuda compilation tools, release 13.0, V13.0.88"
        /*0030*/ 	.string	"Build cuda_13.0.r13.0/compiler.36424714_0"
        /*0030*/ 	.string	"-arch sm_100 -m 64 "



//--------------------- .note.nv.cuinfo           --------------------------
	.section	.note.nv.cuinfo,"",@"SHT_NOTE"
	.sectionflags	@"SHF_NOTE_NV_CUINFO"
        /*0018*/ 	.short	0x0002
        /*001a*/ 	.short	0x0064
        /*001c*/ 	.short	0x0082
	.zero		2


//--------------------- .nv.info                  --------------------------
	.section	.nv.info,"",@"SHT_CUDA_INFO"
	.align	4


	//----- nvinfo : EIATTR_REGCOUNT
	.align		4
        /*0000*/ 	.byte	0x04, 0x2f
        /*0002*/ 	.short	(.L_6 - .L_5)
	.align		4
.L_5:
        /*0004*/ 	.word	index@(_Z4dotgPfS_S_iiii)
        /*0008*/ 	.word	0x0000001a


	//----- nvinfo : EIATTR_FRAME_SIZE
	.align		4
.L_6:
        /*000c*/ 	.byte	0x04, 0x11
        /*000e*/ 	.short	(.L_8 - .L_7)
	.align		4
.L_7:
        /*0010*/ 	.word	index@(_Z4dotgPfS_S_iiii)
        /*0014*/ 	.word	0x00000000


	//----- nvinfo : EIATTR_REGCOUNT
	.align		4
.L_8:
        /*0018*/ 	.byte	0x04, 0x2f
        /*001a*/ 	.short	(.L_10 - .L_9)
	.align		4
.L_9:
        /*001c*/ 	.word	index@(_Z5dotgsPfS_S_iiii)
        /*0020*/ 	.word	0x00000020


	//----- nvinfo : EIATTR_FRAME_SIZE
	.align		4
.L_10:
        /*0024*/ 	.byte	0x04, 0x11
        /*0026*/ 	.short	(.L_12 - .L_11)
	.align		4
.L_11:
        /*0028*/ 	.word	index@(_Z5dotgsPfS_S_iiii)
        /*002c*/ 	.word	0x00000000


	//----- nvinfo : EIATTR_REGCOUNT
	.align		4
.L_12:
        /*0030*/ 	.byte	0x04, 0x2f
        /*0032*/ 	.short	(.L_14 - .L_13)
	.align		4
.L_13:
        /*0034*/ 	.word	index@(_Z6dotgxsPfS_S_iiiiii)
        /*0038*/ 	.word	0x00000022


	//----- nvinfo : EIATTR_FRAME_SIZE
	.align		4
.L_14:
        /*003c*/ 	.byte	0x04, 0x11
        /*003e*/ 	.short	(.L_16 - .L_15)
	.align		4
.L_15:
        /*0040*/ 	.word	index@(_Z6dotgxsPfS_S_iiiiii)
        /*0044*/ 	.word	0x00000000


	//----- nvinfo : EIATTR_MIN_STACK_SIZE
	.align		4
.L_16:
        /*0048*/ 	.byte	0x04, 0x12
        /*004a*/ 	.short	(.L_18 - .L_17)
	.align		4
.L_17:
        /*004c*/ 	.word	index@(_Z6dotgxsPfS_S_iiiiii)
        /*0050*/ 	.word	0x00000000


	//----- nvinfo : EIATTR_MIN_STACK_SIZE
	.align		4
.L_18:
        /*0054*/ 	.byte	0x04, 0x12
        /*0056*/ 	.short	(.L_20 - .L_19)
	.align		4
.L_19:
        /*0058*/ 	.word	index@(_Z5dotgsPfS_S_iiii)
        /*005c*/ 	.word	0x00000000


	//----- nvinfo : EIATTR_MIN_STACK_SIZE
	.align		4
.L_20:
        /*0060*/ 	.byte	0x04, 0x12
        /*0062*/ 	.short	(.L_22 - .L_21)
	.align		4
.L_21:
        /*0064*/ 	.word	index@(_Z4dotgPfS_S_iiii)
        /*0068*/ 	.word	0x00000000
.L_22:


//--------------------- .nv.compat                --------------------------
	.section	.nv.compat,"",@"SHT_CUDA_COMPAT_INFO"
	.align	4
        /*0000*/ 	.byte	0x02, 0x09, 0x00, 0x00, 0x02, 0x02, 0x01, 0x00, 0x02, 0x05, 0x05, 0x00, 0x03, 0x07, 0x01, 0x01
        /*0010*/ 	.byte	0x02, 0x03, 0x00, 0x00, 0x02, 0x06, 0x01, 0x00, 0x04, 0x0b, 0x08, 0x00, 0x09, 0x00, 0x00, 0x00
        /*0020*/ 	.byte	0x00, 0x00, 0x00, 0x00


//--------------------- .nv.info._Z6dotgxsPfS_S_iiiiii --------------------------
	.section	.nv.info._Z6dotgxsPfS_S_iiiiii,"",@"SHT_CUDA_INFO"
	.sectionflags	@""
	.align	4


	//----- nvinfo : EIATTR_CUDA_API_VERSION
	.align		4
        /*0000*/ 	.byte	0x04, 0x37
        /*0002*/ 	.short	(.L_24 - .L_23)
.L_23:
        /*0004*/ 	.word	0x00000082


	//----- nvinfo : EIATTR_KPARAM_INFO
	.align		4
.L_24:
        /*0008*/ 	.byte	0x04, 0x17
        /*000a*/ 	.short	(.L_26 - .L_25)
.L_25:
        /*000c*/ 	.word	0x00000000
        /*0010*/ 	.short	0x0008
        /*0012*/ 	.short	0x002c
        /*0014*/ 	.byte	0x00, 0xf0, 0x11, 0x00


	//----- nvinfo : EIATTR_KPARAM_INFO
	.align		4
.L_26:
        /*0018*/ 	.byte	0x04, 0x17
        /*001a*/ 	.short	(.L_28 - .L_27)
.L_27:
        /*001c*/ 	.word	0x00000000
        /*0020*/ 	.short	0x0007
        /*0022*/ 	.short	0x0028
        /*0024*/ 	.byte	0x00, 0xf0, 0x11, 0x00


	//----- nvinfo : EIATTR_KPARAM_INFO
	.align		4
.L_28:
        /*0028*/ 	.byte	0x04, 0x17
        /*002a*/ 	.short	(.L_30 - .L_29)
.L_29:
        /*002c*/ 	.word	0x00000000
        /*0030*/ 	.short	0x0006
        /*0032*/ 	.short	0x0024
        /*0034*/ 	.byte	0x00, 0xf0, 0x11, 0x00


	//----- nvinfo : EIATTR_KPARAM_INFO
	.align		4
.L_30:
        /*0038*/ 	.byte	0x04, 0x17
        /*003a*/ 	.short	(.L_32 - .L_31)
.L_31:
        /*003c*/ 	.word	0x00000000
        /*0040*/ 	.short	0x0005
        /*0042*/ 	.short	0x0020
        /*0044*/ 	.byte	0x00, 0xf0, 0x11, 0x00


	//----- nvinfo : EIATTR_KPARAM_INFO
	.align		4
.L_32:
        /*0048*/ 	.byte	0x04, 0x17
        /*004a*/ 	.short	(.L_34 - .L_33)
.L_33:
        /*004c*/ 	.word	0x00000000
        /*0050*/ 	.short	0x0004
        /*0052*/ 	.short	0x001c
        /*0054*/ 	.byte	0x00, 0xf0, 0x11, 0x00


	//----- nvinfo : EIATTR_KPARAM_INFO
	.align		4
.L_34:
        /*0058*/ 	.byte	0x04, 0x17
        /*005a*/ 	.short	(.L_36 - .L_35)
.L_35:
        /*005c*/ 	.word	0x00000000
        /*0060*/ 	.short	0x0003
        /*0062*/ 	.short	0x0018
        /*0064*/ 	.byte	0x00, 0xf0, 0x11, 0x00


	//----- nvinfo : EIATTR_KPARAM_INFO
	.align		4
.L_36:
        /*0068*/ 	.byte	0x04, 0x17
        /*006a*/ 	.short	(.L_38 - .L_37)
.L_37:
        /*006c*/ 	.word	0x00000000
        /*0070*/ 	.short	0x0002
        /*0072*/ 	.short	0x0010
        /*0074*/ 	.byte	0x00, 0xf5, 0x21, 0x00


	//----- nvinfo : EIATTR_KPARAM_INFO
	.align		4
.L_38:
        /*0078*/ 	.byte	0x04, 0x17
        /*007a*/ 	.short	(.L_40 - .L_39)
.L_39:
        /*007c*/ 	.word	0x00000000
        /*0080*/ 	.short	0x0001
        /*0082*/ 	.short	0x0008
        /*0084*/ 	.byte	0x00, 0xf5, 0x21, 0x00


	//----- nvinfo : EIATTR_KPARAM_INFO
	.align		4
.L_40:
        /*0088*/ 	.byte	0x04, 0x17
        /*008a*/ 	.short	(.L_42 - .L_41)
.L_41:
        /*008c*/ 	.word	0x00000000
        /*0090*/ 	.short	0x0000
        /*0092*/ 	.short	0x0000
        /*0094*/ 	.byte	0x00, 0xf5, 0x21, 0x00


	//----- nvinfo : EIATTR_SPARSE_MMA_MASK
	.align		4
.L_42:
        /*0098*/ 	.byte	0x03, 0x50
        /*009a*/ 	.short	0x0000


	//----- nvinfo : EIATTR_MAXREG_COUNT
	.align		4
        /*009c*/ 	.byte	0x03, 0x1b
        /*009e*/ 	.short	0x00ff


	//----- nvinfo : EIATTR_NUM_BARRIERS
	.align		4
        /*00a0*/ 	.byte	0x02, 0x4c
        /*00a2*/ 	.byte	0x01
	.zero		1


	//----- nvinfo : EIATTR_EXTERNS
	.align		4
        /*00a4*/ 	.byte	0x04, 0x0f
        /*00a6*/ 	.short	(.L_44 - .L_43)


	//   ....[0]....
	.align		4
.L_43:
        /*00a8*/ 	.word	index@(__assertfail)


	//----- nvinfo : EIATTR_MERCURY_ISA_VERSION
	.align		4
.L_44:
        /*00ac*/ 	.byte	0x03, 0x5f
        /*00ae*/ 	.short	0x0101


	//----- nvinfo : EIATTR_VRC_CTA_INIT_COUNT
	.align		4
        /*00b0*/ 	.byte	0x02, 0x4a
	.zero		1
	.zero		1


	//----- nvinfo : EIATTR_SYSCALL_OFFSETS
	.align		4
        /*00b4*/ 	.byte	0x04, 0x46
        /*00b6*/ 	.short	(.L_46 - .L_45)


	//   ....[0]....
.L_45:
        /*00b8*/ 	.word	0x00000770


	//   ....[1]....
        /*00bc*/ 	.word	0x00000a20


	//   ....[2]....
        /*00c0*/ 	.word	0x00000cf0


	//   ....[3]....
        /*00c4*/ 	.word	0x00001020


	//   ....[4]....
        /*00c8*/ 	.word	0x000012f0


	//   ....[5]....
        /*00cc*/ 	.word	0x00001540


	//   ....[6]....
        /*00d0*/ 	.word	0x00001790


	//----- nvinfo : EIATTR_EXIT_INSTR_OFFSETS
	.align		4
.L_46:
        /*00d4*/ 	.byte	0x04, 0x1c
        /*00d6*/ 	.short	(.L_48 - .L_47)


	//   ....[0]....
.L_47:
        /*00d8*/ 	.word	0x00001910


	//   ....[1]....
        /*00dc*/ 	.word	0x00001f90


	//----- nvinfo : EIATTR_CRS_STACK_SIZE
	.align		4
.L_48:
        /*00e0*/ 	.byte	0x04, 0x1e
        /*00e2*/ 	.short	(.L_50 - .L_49)
.L_49:
        /*00e4*/ 	.word	0x00000000


	//----- nvinfo : EIATTR_CBANK_PARAM_SIZE
	.align		4
.L_50:
        /*00e8*/ 	.byte	0x03, 0x19
        /*00ea*/ 	.short	0x0030


	//----- nvinfo : EIATTR_PARAM_CBANK
	.align		4
        /*00ec*/ 	.byte	0x04, 0x0a
        /*00ee*/ 	.short	(.L_52 - .L_51)
	.align		4
.L_51:
        /*00f0*/ 	.word	index@(.nv.constant0._Z6dotgxsPfS_S_iiiiii)
        /*00f4*/ 	.short	0x0380
        /*00f6*/ 	.short	0x0030


	//----- nvinfo : EIATTR_SW_WAR
	.align		4
.L_52:
        /*00f8*/ 	.byte	0x04, 0x36
        /*00fa*/ 	.short	(.L_54 - .L_53)
.L_53:
        /*00fc*/ 	.word	0x00000008
.L_54:


//--------------------- .nv.info._Z5dotgsPfS_S_iiii --------------------------
	.section	.nv.info._Z5dotgsPfS_S_iiii,"",@"SHT_CUDA_INFO"
	.sectionflags	@""
	.align	4


	//----- nvinfo : EIATTR_CUDA_API_VERSION
	.align		4
        /*0000*/ 	.byte	0x04, 0x37
        /*0002*/ 	.short	(.L_56 - .L_55)
.L_55:
        /*0004*/ 	.word	0x00000082


	//----- nvinfo : EIATTR_KPARAM_INFO
	.align		4
.L_56:
        /*0008*/ 	.byte	0x04, 0x17
        /*000a*/ 	.short	(.L_58 - .L_57)
.L_57:
        /*000c*/ 	.word	0x00000000
        /*0010*/ 	.short	0x0006
        /*0012*/ 	.short	0x0024
        /*0014*/ 	.byte	0x00, 0xf0, 0x11, 0x00


	//----- nvinfo : EIATTR_KPARAM_INFO
	.align		4
.L_58:
        /*0018*/ 	.byte	0x04, 0x17
        /*001a*/ 	.short	(.L_60 - .L_59)
.L_59:
        /*001c*/ 	.word	0x00000000
        /*0020*/ 	.short	0x0005
        /*0022*/ 	.short	0x0020
        /*0024*/ 	.byte	0x00, 0xf0, 0x11, 0x00


	//----- nvinfo : EIATTR_KPARAM_INFO
	.align		4
.L_60:
        /*0028*/ 	.byte	0x04, 0x17
        /*002a*/ 	.short	(.L_62 - .L_61)
.L_61:
        /*002c*/ 	.word	0x00000000
        /*0030*/ 	.short	0x0004
        /*0032*/ 	.short	0x001c
        /*0034*/ 	.byte	0x00, 0xf0, 0x11, 0x00


	//----- nvinfo : EIATTR_KPARAM_INFO
	.align		4
.L_62:
        /*0038*/ 	.byte	0x04, 0x17
        /*003a*/ 	.short	(.L_64 - .L_63)
.L_63:
        /*003c*/ 	.word	0x00000000
        /*0040*/ 	.short	0x0003
        /*0042*/ 	.short	0x0018
        /*0044*/ 	.byte	0x00, 0xf0, 0x11, 0x00


	//----- nvinfo : EIATTR_KPARAM_INFO
	.align		4
.L_64:
        /*0048*/ 	.byte	0x04, 0x17
        /*004a*/ 	.short	(.L_66 - .L_65)
.L_65:
        /*004c*/ 	.word	0x00000000
        /*0050*/ 	.short	0x0002
        /*0052*/ 	.short	0x0010
        /*0054*/ 	.byte	0x00, 0xf5, 0x21, 0x00


	//----- nvinfo : EIATTR_KPARAM_INFO
	.align		4
.L_66:
        /*0058*/ 	.byte	0x04, 0x17
        /*005a*/ 	.short	(.L_68 - .L_67)
.L_67:
        /*005c*/ 	.word	0x00000000
        /*0060*/ 	.short	0x0001
        /*0062*/ 	.short	0x0008
        /*0064*/ 	.byte	0x00, 0xf5, 0x21, 0x00


	//----- nvinfo : EIATTR_KPARAM_INFO
	.align		4
.L_68:
        /*0068*/ 	.byte	0x04, 0x17
        /*006a*/ 	.short	(.L_70 - .L_69)
.L_69:
        /*006c*/ 	.word	0x00000000
        /*0070*/ 	.short	0x0000
        /*0072*/ 	.short	0x0000
        /*0074*/ 	.byte	0x00, 0xf5, 0x21, 0x00


	//----- nvinfo : EIATTR_SPARSE_MMA_MASK
	.align		4
.L_70:
        /*0078*/ 	.byte	0x03, 0x50
        /*007a*/ 	.short	0x0000


	//----- nvinfo : EIATTR_MAXREG_COUNT
	.align		4
        /*007c*/ 	.byte	0x03, 0x1b
        /*007e*/ 	.short	0x00ff


	//----- nvinfo : EIATTR_MERCURY_ISA_VERSION
	.align		4
        /*0080*/ 	.byte	0x03, 0x5f
        /*0082*/ 	.short	0x0101


	//----- nvinfo : EIATTR_VRC_CTA_INIT_COUNT
	.align		4
        /*0084*/ 	.byte	0x02, 0x4a
	.zero		1
	.zero		1


	//----- nvinfo : EIATTR_EXIT_INSTR_OFFSETS
	.align		4
        /*0088*/ 	.byte	0x04, 0x1c
        /*008a*/ 	.short	(.L_72 - .L_71)


	//   ....[0]....
.L_71:
        /*008c*/ 	.word	0x00000250


	//   ....[1]....
        /*0090*/ 	.word	0x00000a80


	//----- nvinfo : EIATTR_CRS_STACK_SIZE
	.align		4
.L_72:
        /*0094*/ 	.byte	0x04, 0x1e
        /*0096*/ 	.short	(.L_74 - .L_73)
.L_73:
        /*0098*/ 	.word	0x00000000


	//----- nvinfo : EIATTR_CBANK_PARAM_SIZE
	.align		4
.L_74:
        /*009c*/ 	.byte	0x03, 0x19
        /*009e*/ 	.short	0x0028


	//----- nvinfo : EIATTR_PARAM_CBANK
	.align		4
        /*00a0*/ 	.byte	0x04, 0x0a
        /*00a2*/ 	.short	(.L_76 - .L_75)
	.align		4
.L_75:
        /*00a4*/ 	.word	index@(.nv.constant0._Z5dotgsPfS_S_iiii)
        /*00a8*/ 	.short	0x0380
        /*00aa*/ 	.short	0x0028


	//----- nvinfo : EIATTR_SW_WAR
	.align		4
.L_76:
        /*00ac*/ 	.byte	0x04, 0x36
        /*00ae*/ 	.short	(.L_78 - .L_77)
.L_77:
        /*00b0*/ 	.word	0x00000008
.L_78:


//--------------------- .nv.info._Z4dotgPfS_S_iiii --------------------------
	.section	.nv.info._Z4dotgPfS_S_iiii,"",@"SHT_CUDA_INFO"
	.sectionflags	@""
	.align	4


	//----- nvinfo : EIATTR_CUDA_API_VERSION
	.align		4
        /*0000*/ 	.byte	0x04, 0x37
        /*0002*/ 	.short	(.L_80 - .L_79)
.L_79:
        /*0004*/ 	.word	0x00000082


	//----- nvinfo : EIATTR_KPARAM_INFO
	.align		4
.L_80:
        /*0008*/ 	.byte	0x04, 0x17
        /*000a*/ 	.short	(.L_82 - .L_81)
.L_81:
        /*000c*/ 	.word	0x00000000
        /*0010*/ 	.short	0x0006
        /*0012*/ 	.short	0x0024
        /*0014*/ 	.byte	0x00, 0xf0, 0x11, 0x00


	//----- nvinfo : EIATTR_KPARAM_INFO
	.align		4
.L_82:
        /*0018*/ 	.byte	0x04, 0x17
        /*001a*/ 	.short	(.L_84 - .L_83)
.L_83:
        /*001c*/ 	.word	0x00000000
        /*0020*/ 	.short	0x0005
        /*0022*/ 	.short	0x0020
        /*0024*/ 	.byte	0x00, 0xf0, 0x11, 0x00


	//----- nvinfo : EIATTR_KPARAM_INFO
	.align		4
.L_84:
        /*0028*/ 	.byte	0x04, 0x17
        /*002a*/ 	.short	(.L_86 - .L_85)
.L_85:
        /*002c*/ 	.word	0x00000000
        /*0030*/ 	.short	0x0004
        /*0032*/ 	.short	0x001c
        /*0034*/ 	.byte	0x00, 0xf0, 0x11, 0x00


	//----- nvinfo : EIATTR_KPARAM_INFO
	.align		4
.L_86:
        /*0038*/ 	.byte	0x04, 0x17
        /*003a*/ 	.short	(.L_88 - .L_87)
.L_87:
        /*003c*/ 	.word	0x00000000
        /*0040*/ 	.short	0x0003
        /*0042*/ 	.short	0x0018
        /*0044*/ 	.byte	0x00, 0xf0, 0x11, 0x00


	//----- nvinfo : EIATTR_KPARAM_INFO
	.align		4
.L_88:
        /*0048*/ 	.byte	0x04, 0x17
        /*004a*/ 	.short	(.L_90 - .L_89)
.L_89:
        /*004c*/ 	.word	0x00000000
        /*0050*/ 	.short	0x0002
        /*0052*/ 	.short	0x0010
        /*0054*/ 	.byte	0x00, 0xf5, 0x21, 0x00


	//----- nvinfo : EIATTR_KPARAM_INFO
	.align		4
.L_90:
        /*0058*/ 	.byte	0x04, 0x17
        /*005a*/ 	.short	(.L_92 - .L_91)
.L_91:
        /*005c*/ 	.word	0x00000000
        /*0060*/ 	.short	0x0001
        /*0062*/ 	.short	0x0008
        /*0064*/ 	.byte	0x00, 0xf5, 0x21, 0x00


	//----- nvinfo : EIATTR_KPARAM_INFO
	.align		4
.L_92:
        /*0068*/ 	.byte	0x04, 0x17
        /*006a*/ 	.short	(.L_94 - .L_93)
.L_93:
        /*006c*/ 	.word	0x00000000
        /*0070*/ 	.short	0x0000
        /*0072*/ 	.short	0x0000
        /*0074*/ 	.byte	0x00, 0xf5, 0x21, 0x00


	//----- nvinfo : EIATTR_SPARSE_MMA_MASK
	.align		4
.L_94:
        /*0078*/ 	.byte	0x03, 0x50
        /*007a*/ 	.short	0x0000


	//----- nvinfo : EIATTR_MAXREG_COUNT
	.align		4
        /*007c*/ 	.byte	0x03, 0x1b
        /*007e*/ 	.short	0x00ff


	//----- nvinfo : EIATTR_MERCURY_ISA_VERSION
	.align		4
        /*0080*/ 	.byte	0x03, 0x5f
        /*0082*/ 	.short	0x0101


	//----- nvinfo : EIATTR_VRC_CTA_INIT_COUNT
	.align		4
        /*0084*/ 	.byte	0x02, 0x4a
	.zero		1
	.zero		1


	//----- nvinfo : EIATTR_EXIT_INSTR_OFFSETS
	.align		4
        /*0088*/ 	.byte	0x04, 0x1c
        /*008a*/ 	.short	(.L_96 - .L_95)


	//   ....[0]....
.L_95:
        /*008c*/ 	.word	0x00000030


	//   ....[1]....
        /*0090*/ 	.word	0x00000080


	//   ....[2]....
        /*0094*/ 	.word	0x00000ef0


	//----- nvinfo : EIATTR_CBANK_PARAM_SIZE
	.align		4
.L_96:
        /*0098*/ 	.byte	0x03, 0x19
        /*009a*/ 	.short	0x0028


	//----- nvinfo : EIATTR_PARAM_CBANK
	.align		4
        /*009c*/ 	.byte	0x04, 0x0a
        /*009e*/ 	.short	(.L_98 - .L_97)
	.align		4
.L_97:
        /*00a0*/ 	.word	index@(.nv.constant0._Z4dotgPfS_S_iiii)
        /*00a4*/ 	.short	0x0380
        /*00a6*/ 	.short	0x0028


	//----- nvinfo : EIATTR_SW_WAR
	.align		4
.L_98:
        /*00a8*/ 	.byte	0x04, 0x36
        /*00aa*/ 	.short	(.L_100 - .L_99)
.L_99:
        /*00ac*/ 	.word	0x00000008
.L_100:


//--------------------- .nv.callgraph             --------------------------
	.section	.nv.callgraph,"",@"SHT_CUDA_CALLGRAPH"
	.align	4
	.sectionentsize	8
	.align		4
        /*0000*/ 	.word	0x00000000
	.align		4
        /*0004*/ 	.word	0xffffffff
	.align		4
        /*0008*/ 	.word	index@(_Z6dotgxsPfS_S_iiiiii)
	.align		4
        /*000c*/ 	.word	index@(__assertfail)
	.align		4
        /*0010*/ 	.word	0x00000000
	.align		4
        /*0014*/ 	.word	0xfffffffe
	.align		4
        /*0018*/ 	.word	0x00000000
	.align		4
        /*001c*/ 	.word	0xfffffffd
	.align		4
        /*0020*/ 	.word	0x00000000
	.align		4
        /*0024*/ 	.word	0xfffffffc


//--------------------- .nv.constant4             --------------------------
	.section	.nv.constant4,"a",@progbits
	.align	8
	.align		8
.nv.constant4:
        /*0000*/ 	.dword	__assertfail
	.align		8
        /*0008*/ 	.dword	filter
	.align		8
        /*0010*/ 	.dword	__unnamed_1
	.align		8
        /*0018*/ 	.dword	$str
	.align		8
        /*0020*/ 	.dword	$str$1


//--------------------- .nv.constant3             --------------------------
	.section	.nv.constant3,"a",@progbits
	.align	4
.nv.constant3:
	.type		cfilter,@object
	.size		cfilter,(.L_1 - cfilter)
cfilter:
        /*0000*/ 	.byte	0x33, 0x33, 0x33, 0x3f, 0xcd, 0xcc, 0xcc, 0x3e, 0xcd, 0xcc, 0x4c, 0x3f, 0x66, 0x66, 0x66, 0x3f
.L_1:


//--------------------- .text._Z6dotgxsPfS_S_iiiiii --------------------------
	.section	.text._Z6dotgxsPfS_S_iiiiii,"ax",@progbits
	.align	128
        .global         _Z6dotgxsPfS_S_iiiiii
        .type           _Z6dotgxsPfS_S_iiiiii,@function
        .size           _Z6dotgxsPfS_S_iiiiii,(.L_x_60 - _Z6dotgxsPfS_S_iiiiii)
        .other          _Z6dotgxsPfS_S_iiiiii,@"STO_CUDA_ENTRY STV_DEFAULT"
_Z6dotgxsPfS_S_iiiiii:
.text._Z6dotgxsPfS_S_iiiiii:
[----:B------:R-:W0:Y:S01]  /*0000*/  LDC R1, c[0x0][0x37c] ;  /* 0x0000df00ff017b82 */ /* 0x000e220000000800 */
[----:B------:R-:W1:Y:S01]  /*0010*/  LDCU UR16, c[0x0][0x360] ;  /* 0x00006c00ff1077ac */ /* 0x000e620008000800 */
[----:B------:R-:W2:Y:S01]  /*0020*/  S2R R28, SR_TID.Y ;  /* 0x00000000001c7919 */ /* 0x000ea20000002200 */
[----:B------:R-:W3:Y:S01]  /*0030*/  LDCU UR17, c[0x0][0x364] ;  /* 0x00006c80ff1177ac */ /* 0x000ee20008000800 */
[----:B------:R-:W4:Y:S01]  /*0040*/  LDCU.128 UR12, c[0x0][0x3a0] ;  /* 0x00007400ff0c77ac */ /* 0x000f220008000c00 */
[----:B------:R-:W-:Y:S01]  /*0050*/  UMOV UR4, URZ ;  /* 0x000000ff00047c82 */ /* 0x000fe20008000000 */
[----:B------:R-:W0:Y:S01]  /*0060*/  LDCU.64 UR36, c[0x0][0x358] ;  /* 0x00006b00ff2477ac */ /* 0x000e220008000a00 */
[----:B-1----:R-:W1:Y:S01]  /*0070*/  I2F.U32.RP R0, UR16 ;  /* 0x0000001000007d06 */ /* 0x002e620008209000 */
[----:B------:R-:W-:Y:S02]  /*0080*/  UISETP.NE.U32.AND UP2, UPT, UR16, URZ, UPT ;  /* 0x000000ff1000728c */ /* 0x000fe4000bf45070 */
[----:B---3--:R-:W-:-:S05]  /*0090*/  UISETP.NE.U32.AND UP5, UPT, UR17, URZ, UPT ;  /* 0x000000ff1100728c */ /* 0x008fca000bfa5070 */
[----:B------:R-:W3:Y:S01]  /*00a0*/  I2F.U32.RP R3, UR17 ;  /* 0x0000001100037d06 */ /* 0x000ee20008209000 */
[----:B----4-:R-:W-:Y:S02]  /*00b0*/  UISETP.LT.AND UP0, UPT, UR12, 0x28, UPT ;  /* 0x000000280c00788c */ /* 0x010fe4000bf01270 */
[----:B------:R-:W-:Y:S02]  /*00c0*/  UISETP.LT.AND UP1, UPT, UR13, 0x28, UPT ;  /* 0x000000280d00788c */ /* 0x000fe4000bf21270 */
[----:B------:R-:W-:Y:S02]  /*00d0*/  USEL UR10, UR12, 0x28, UP0 ;  /* 0x000000280c0a7887 */ /* 0x000fe40008000000 */
[----:B------:R-:W-:Y:S01]  /*00e0*/  USEL UR11, UR13, 0x28, UP1 ;  /* 0x000000280d0b7887 */ /* 0x000fe20008800000 */
[----:B-1----:R-:W1:Y:S03]  /*00f0*/  MUFU.RCP R0, R0 ;  /* 0x0000000000007308 */ /* 0x002e660000001000 */
[----:B------:R-:W-:-:S05]  /*0100*/  UIADD3 UR9, UPT, UPT, UR17, -0x1, UR11 ;  /* 0xffffffff11097890 */ /* 0x000fca000fffe00b */
[----:B---3--:R-:W3:Y:S01]  /*0110*/  MUFU.RCP R3, R3 ;  /* 0x0000000300037308 */ /* 0x008ee20000001000 */
[----:B-1----:R-:W-:-:S07]  /*0120*/  VIADD R2, R0, 0xffffffe ;  /* 0x0ffffffe00027836 */ /* 0x002fce0000000000 */
[----:B------:R-:W1:Y:S01]  /*0130*/  F2I.FTZ.U32.TRUNC.NTZ R2, R2 ;  /* 0x0000000200027305 */ /* 0x000e62000021f000 */
[----:B---3--:R-:W-:Y:S02]  /*0140*/  VIADD R4, R3, 0xffffffe ;  /* 0x0ffffffe03047836 */ /* 0x008fe40000000000 */
[----:B------:R-:W-:-:S05]  /*0150*/  IMAD.U32 R3, RZ, RZ, UR14 ;  /* 0x0000000eff037e24 */ /* 0x000fca000f8e00ff */
[----:B------:R-:W3:Y:S01]  /*0160*/  F2I.FTZ.U32.TRUNC.NTZ R4, R4 ;  /* 0x0000000400047305 */ /* 0x000ee2000021f000 */
[----:B-1----:R-:W-:Y:S02]  /*0170*/  R2UR UR5, R2 ;  /* 0x00000000020572ca */ /* 0x002fe400000e0000 */
[----:B------:R-:W1:Y:S01]  /*0180*/  S2R R2, SR_TID.X ;  /* 0x0000000000027919 */ /* 0x000e620000002100 */
[----:B---3--:R-:W-:-:S10]  /*0190*/  R2UR UR7, R4 ;  /* 0x00000000040772ca */ /* 0x008fd400000e0000 */
[----:B------:R-:W-:-:S04]  /*01a0*/  UIADD3 UR6, UPT, UPT, URZ, -UR5, URZ ;  /* 0x80000005ff067290 */ /* 0x000fc8000fffe0ff */
[----:B------:R-:W-:Y:S02]  /*01b0*/  UIMAD UR6, UR6, UR16, URZ ;  /* 0x00000010060672a4 */ /* 0x000fe4000f8e02ff */
[----:B------:R-:W-:Y:S02]  /*01c0*/  UIADD3 UR8, UPT, UPT, URZ, -UR7, URZ ;  /* 0x80000007ff087290 */ /* 0x000fe4000fffe0ff */
[----:B------:R-:W-:Y:S02]  /*01d0*/  UIMAD.WIDE.U32 UR4, UR5, UR6, UR4 ;  /* 0x00000006050472a5 */ /* 0x000fe4000f8e0004 */
[----:B------:R-:W-:Y:S01]  /*01e0*/  UIMAD UR8, UR8, UR17, URZ ;  /* 0x00000011080872a4 */ /* 0x000fe2000f8e02ff */
[----:B------:R-:W-:-:S03]  /*01f0*/  UMOV UR6, URZ ;  /* 0x000000ff00067c82 */ /* 0x000fc60008000000 */
[----:B------:R-:W-:Y:S02]  /*0200*/  UIMAD.WIDE.U32 UR6, UR7, UR8, UR6 ;  /* 0x00000008070672a5 */ /* 0x000fe4000f8e0006 */
[----:B------:R-:W-:Y:S02]  /*0210*/  UIADD3 UR8, UPT, UPT, UR16, -0x1, UR10 ;  /* 0xffffffff10087890 */ /* 0x000fe4000fffe00a */
[----:B------:R-:W-:Y:S02]  /*0220*/  UIMAD.WIDE.U32 UR42, UR7, UR9, URZ ;  /* 0x00000009072a72a5 */ /* 0x000fe4000f8e00ff */
[----:B------:R-:W-:Y:S02]  /*0230*/  UIMAD.WIDE.U32 UR40, UR5, UR8, URZ ;  /* 0x00000008052872a5 */ /* 0x000fe4000f8e00ff */
[----:B------:R-:W-:Y:S02]  /*0240*/  UIADD3 UR5, UPT, UPT, -UR43, URZ, URZ ;  /* 0x000000ff2b057290 */ /* 0x000fe4000fffe1ff */
[----:B------:R-:W-:-:S02]  /*0250*/  UIADD3 UR4, UPT, UPT, -UR41, URZ, URZ ;  /* 0x000000ff29047290 */ /* 0x000fc4000fffe1ff */
[----:B------:R-:W-:Y:S02]  /*0260*/  UIMAD UR9, UR17, UR5, UR9 ;  /* 0x00000005110972a4 */ /* 0x000fe4000f8e0209 */
[----:B------:R-:W-:Y:S01]  /*0270*/  UIMAD UR8, UR16, UR4, UR8 ;  /* 0x00000004100872a4 */ /* 0x000fe2000f8e0208 */
[----:B------:R-:W3:Y:S01]  /*0280*/  S2UR UR42, SR_CTAID.Y ;  /* 0x00000000002a79c3 */ /* 0x000ee20000002600 */
[----:B------:R-:W-:Y:S02]  /*0290*/  UISETP.GE.U32.AND UP3, UPT, UR9, UR17, UPT ;  /* 0x000000110900728c */ /* 0x000fe4000bf66070 */
[----:B------:R-:W-:-:S05]  /*02a0*/  UISETP.GE.U32.AND UP0, UPT, UR8, UR16, UPT ;  /* 0x000000100800728c */ /* 0x000fca000bf06070 */
[----:B------:R-:W4:Y:S04]  /*02b0*/  S2UR UR40, SR_CTAID.X ;  /* 0x00000000002879c3 */ /* 0x000f280000002500 */
[----:B------:R-:W-:Y:S02]  /*02c0*/  @UP3 UIADD3 UR9, UPT, UPT, UR9, -UR17, URZ ;  /* 0x8000001109093290 */ /* 0x000fe4000fffe0ff */
[----:B------:R-:W-:Y:S02]  /*02d0*/  @UP0 UIADD3 UR8, UPT, UPT, UR8, -UR16, URZ ;  /* 0x8000001008080290 */ /* 0x000fe4000fffe0ff */
[----:B------:R-:W-:Y:S02]  /*02e0*/  UISETP.GE.U32.AND UP4, UPT, UR9, UR17, UPT ;  /* 0x000000110900728c */ /* 0x000fe4000bf86070 */
[----:B------:R-:W-:-:S02]  /*02f0*/  UISETP.GE.U32.AND UP1, UPT, UR8, UR16, UPT ;  /* 0x000000100800728c */ /* 0x000fc4000bf26070 */
[----:B------:R-:W-:Y:S02]  /*0300*/  @UP0 UIADD3 UR41, UPT, UPT, UR41, 0x1, URZ ;  /* 0x0000000129290890 */ /* 0x000fe4000fffe0ff */
[----:B------:R-:W-:-:S05]  /*0310*/  @UP3 UIADD3 UR43, UPT, UPT, UR43, 0x1, URZ ;  /* 0x000000012b2b3890 */ /* 0x000fca000fffe0ff */
[----:B------:R-:W-:Y:S02]  /*0320*/  @UP4 UIADD3 UR43, UPT, UPT, UR43, 0x1, URZ ;  /* 0x000000012b2b4890 */ /* 0x000fe4000fffe0ff */
[----:B------:R-:W-:Y:S02]  /*0330*/  @UP1 UIADD3 UR41, UPT, UPT, UR41, 0x1, URZ ;  /* 0x0000000129291890 */ /* 0x000fe4000fffe0ff */
[----:B------:R-:W-:Y:S02]  /*0340*/  @!UP2 ULOP3.LUT UR41, URZ, UR16, URZ, 0x33, !UPT ;  /* 0x00000010ff29a292 */ /* 0x000fe4000f8e33ff */
[----:B------:R-:W-:Y:S02]  /*0350*/  @!UP5 ULOP3.LUT UR43, URZ, UR17, URZ, 0x33, !UPT ;  /* 0x00000011ff2bd292 */ /* 0x000fe4000f8e33ff */
[----:B------:R-:W-:Y:S02]  /*0360*/  UISETP.GE.AND UP0, UPT, UR41, 0x1, UPT ;  /* 0x000000012900788c */ /* 0x000fe4000bf06270 */
[----:B-1----:R-:W-:-:S02]  /*0370*/  IMAD R2, R2, UR41, R3 ;  /* 0x0000002902027c24 */ /* 0x002fc4000f8e0203 */
[----:B--2---:R-:W-:Y:S02]  /*0380*/  IMAD R28, R28, UR43, RZ ;  /* 0x0000002b1c1c7c24 */ /* 0x004fe4000f8e02ff */
[----:B------:R-:W-:Y:S02]  /*0390*/  VIADD R17, R2, UR41 ;  /* 0x0000002902117c36 */ /* 0x000fe40008000000 */
[----:B------:R-:W-:Y:S01]  /*03a0*/  VIADD R16, R28, UR15 ;  /* 0x0000000f1c107c36 */ /* 0x000fe20008000000 */
[----:B0--34-:R-:W-:Y:S06]  /*03b0*/  BRA.U !UP0, `(.L_x_0) ;  /* 0x0000001508447547 */ /* 0x019fec000b800000 */
[----:B------:R-:W0:Y:S01]  /*03c0*/  LDCU UR4, c[0x0][0x39c] ;  /* 0x00007380ff0477ac */ /* 0x000e220008000800 */
[----:B------:R-:W-:Y:S01]  /*03d0*/  IMAD.U32 R5, RZ, RZ, UR15 ;  /* 0x0000000fff057e24 */ /* 0x000fe2000f8e00ff */
[----:B------:R-:W-:Y:S01]  /*03e0*/  MOV R0, UR13 ;  /* 0x0000000d00007c02 */ /* 0x000fe20008000f00 */
[----:B------:R-:W-:Y:S01]  /*03f0*/  IMAD.U32 R18, RZ, RZ, UR12 ;  /* 0x0000000cff127e24 */ /* 0x000fe2000f8e00ff */
[----:B------:R-:W1:Y:S01]  /*0400*/  LDCU.64 UR38, c[0x0][0x388] ;  /* 0x00007100ff2677ac */ /* 0x000e620008000a00 */
[----:B------:R-:W-:Y:S01]  /*0410*/  VIADD R19, R16, UR43 ;  /* 0x0000002b10137c36 */ /* 0x000fe20008000000 */
[----:B------:R-:W-:Y:S01]  /*0420*/  VIADDMNMX R0, R5, UR11, R0, PT ;  /* 0x0000000b05007c46 */ /* 0x000fe2000b800100 */
[----:B------:R-:W-:Y:S01]  /*0430*/  IMAD.MOV.U32 R23, RZ, RZ, R2 ;  /* 0x000000ffff177224 */ /* 0x000fe200078e0002 */
[----:B------:R-:W-:Y:S01]  /*0440*/  VIADDMNMX R18, R3, UR10, R18, PT ;  /* 0x0000000a03127c46 */ /* 0x000fe2000b800112 */
[----:B------:R-:W2:Y:S01]  /*0450*/  LDCU UR46, c[0x0][0x3ac] ;  /* 0x00007580ff2e77ac */ /* 0x000ea20008000800 */
[----:B------:R-:W-:Y:S01]  /*0460*/  R2UR UR47, R0 ;  /* 0x00000000002f72ca */ /* 0x000fe200000e0000 */
[----:B------:R-:W3:Y:S01]  /*0470*/  LDCU.64 UR44, c[0x0][0x390] ;  /* 0x00007200ff2c77ac */ /* 0x000ee20008000a00 */
[----:B0-----:R-:W-:-:S04]  /*0480*/  UIMAD UR4, UR40, UR4, UR42 ;  /* 0x00000004280472a4 */ /* 0x001fc8000f8e022a */
[----:B-1----:R-:W-:-:S12]  /*0490*/  UIMAD.WIDE UR38, UR4, 0x4, UR38 ;  /* 0x00000004042678a5 */ /* 0x002fd8000f8e0226 */
.L_x_32:
[----:B------:R-:W-:-:S09]  /*04a0*/  UISETP.GE.AND UP0, UPT, UR43, 0x1, UPT ;  /* 0x000000012b00788c */ /* 0x000fd2000bf06270 */
[----:B0-----:R-:W-:Y:S05]  /*04b0*/  BRA.U !UP0, `(.L_x_1) ;  /* 0x0000001108f87547 */ /* 0x001fea000b800000 */
[C---:B------:R-:W-:Y:S01]  /*04c0*/  VIADD R22, R16.reuse, 0x1 ;  /* 0x0000000110167836 */ /* 0x040fe20000000000 */
[----:B------:R-:W0:Y:S01]  /*04d0*/  LDCU UR4, c[0x0][0x3a4] ;  /* 0x00007480ff0477ac */ /* 0x000e220008000800 */
[----:B------:R-:W-:Y:S01]  /*04e0*/  BSSY.RECONVERGENT B8, `(.L_x_2) ;  /* 0x0000094000087945 */ /* 0x000fe20003800200 */
[----:B------:R-:W-:Y:S02]  /*04f0*/  IMAD.MOV.U32 R24, RZ, RZ, R16 ;  /* 0x000000ffff187224 */ /* 0x000fe400078e0010 */
[----:B------:R-:W-:Y:S01]  /*0500*/  VIMNMX R26, PT, PT, R19, R22, !PT ;  /* 0x00000016131a7248 */ /* 0x000fe20007fe0100 */
[----:B------:R-:W1:Y:S03]  /*0510*/  LDCU UR6, c[0x0][0x3a8] ;  /* 0x00007500ff0677ac */ /* 0x000e660008000800 */
[----:B------:R-:W-:Y:S01]  /*0520*/  IADD3 R0, PT, PT, -R16, R26, RZ ;  /* 0x0000001a10007210 */ /* 0x000fe20007ffe1ff */
[----:B------:R-:W4:Y:S03]  /*0530*/  LDCU UR5, c[0x0][0x3a4] ;  /* 0x00007480ff0577ac */ /* 0x000f260008000800 */
[----:B------:R-:W-:-:S04]  /*0540*/  LOP3.LUT R0, R0, 0x3, RZ, 0xc0, !PT ;  /* 0x0000000300007812 */ /* 0x000fc800078ec0ff */
[----:B------:R-:W-:Y:S01]  /*0550*/  ISETP.NE.AND P0, PT, R0, RZ, PT ;  /* 0x000000ff0000720c */ /* 0x000fe20003f05270 */
[----:B0-----:R-:W-:-:S04]  /*0560*/  UISETP.LT.AND UP0, UPT, UR4, 0x28, UPT ;  /* 0x000000280400788c */ /* 0x001fc8000bf01270 */
[----:B------:R-:W-:Y:S01]  /*0570*/  USEL UR4, UR4, 0x28, UP0 ;  /* 0x0000002804047887 */ /* 0x000fe20008000000 */
[C---:B-1----:R-:W-:Y:S02]  /*0580*/  VIADD R27, R23.reuse, -UR6 ;  /* 0x80000006171b7c36 */ /* 0x042fe40008000000 */
[----:B----4-:R-:W-:-:S03]  /*0590*/  IMAD R25, R23, UR5, RZ ;  /* 0x0000000517197c24 */ /* 0x010fc6000f8e02ff */
[----:B------:R-:W-:Y:S02]  /*05a0*/  IMAD R27, R27, UR4, RZ ;  /* 0x000000041b1b7c24 */ /* 0x000fe4000f8e02ff */
[----:B------:R-:W-:Y:S05]  /*05b0*/  @!P0 BRA `(.L_x_3) ;  /* 0x0000000800188947 */ /* 0x000fea0003800000 */
[----:B------:R-:W0:Y:S01]  /*05c0*/  LDC.64 R30, c[0x0][0x390] ;  /* 0x0000e400ff1e7b82 */ /* 0x000e220000000a00 */
[----:B------:R-:W-:Y:S01]  /*05d0*/  ISETP.GE.AND P0, PT, R23, R18, PT ;  /* 0x000000121700720c */ /* 0x000fe20003f06270 */
[C---:B------:R-:W-:Y:S01]  /*05e0*/  IMAD.IADD R3, R16.reuse, 0x1, R25 ;  /* 0x0000000110037824 */ /* 0x040fe200078e0219 */
[----:B------:R-:W-:Y:S02]  /*05f0*/  BSSY.RECONVERGENT B7, `(.L_x_4) ;  /* 0x0000025000077945 */ /* 0x000fe40003800200 */
[----:B------:R-:W-:Y:S02]  /*0600*/  P2R R29, PR, RZ, 0x1 ;  /* 0x00000001ff1d7803 */ /* 0x000fe40000000000 */
[----:B------:R-:W-:Y:S01]  /*0610*/  ISETP.GE.OR P0, PT, R16, UR47, P0 ;  /* 0x0000002f10007c0c */ /* 0x000fe20008706670 */
[----:B0-----:R-:W-:-:S12]  /*0620*/  IMAD.WIDE R30, R3, 0x4, R30 ;  /* 0x00000004031e7825 */ /* 0x001fd800078e021e */
[----:B------:R-:W-:Y:S05]  /*0630*/  @P0 BRA `(.L_x_5) ;  /* 0x0000000000800947 */ /* 0x000fea0003800000 */
[----:B------:R-:W-:Y:S01]  /*0640*/  IMAD.IADD R0, R28, 0x1, R27 ;  /* 0x000000011c007824 */ /* 0x000fe200078e021b */
[----:B------:R-:W-:Y:S04]  /*0650*/  BSSY.RECONVERGENT B6, `(.L_x_6) ;  /* 0x0000013000067945 */ /* 0x000fe80003800200 */
[----:B------:R-:W-:-:S13]  /*0660*/  ISETP.GE.AND P0, PT, R0, 0x640, PT ;  /* 0x000006400000780c */ /* 0x000fda0003f06270 */
[----:B------:R-:W-:Y:S05]  /*0670*/  @!P0 BRA `(.L_x_7) ;  /* 0x0000000000408947 */ /* 0x000fea0003800000 */
[----:B------:R-:W-:Y:S01]  /*0680*/  MOV R14, 0x0 ;  /* 0x00000000000e7802 */ /* 0x000fe20000000f00 */
[----:B------:R-:W0:Y:S01]  /*0690*/  LDCU.64 UR4, c[0x4][0x18] ;  /* 0x01000300ff0477ac */ /* 0x000e220008000a00 */
[----:B------:R-:W-:Y:S02]  /*06a0*/  HFMA2 R12, -RZ, RZ, 0, 5.9604644775390625e-08 ;  /* 0x00000001ff0c7431 */ /* 0x000fe400000001ff */
[----:B------:R-:W-:Y:S01]  /*06b0*/  IMAD.MOV.U32 R8, RZ, RZ, 0x7e ;  /* 0x0000007eff087424 */ /* 0x000fe200078e00ff */
[----:B------:R-:W1:Y:S01]  /*06c0*/  LDCU.64 UR6, c[0x4][0x20] ;  /* 0x01000400ff0677ac */ /* 0x000e620008000a00 */
[----:B------:R-:W4:Y:S01]  /*06d0*/  LDC.64 R14, c[0x4][R14] ;  /* 0x010000000e0e7b82 */ /* 0x000f220000000a00 */
[----:B------:R-:W-:Y:S01]  /*06e0*/  IMAD.MOV.U32 R13, RZ, RZ, RZ ;  /* 0x000000ffff0d7224 */ /* 0x000fe200078e00ff */
[----:B------:R-:W5:Y:S01]  /*06f0*/  LDCU.64 UR8, c[0x4][0x10] ;  /* 0x01000200ff0877ac */ /* 0x000f620008000a00 */
[----:B0-----:R-:W-:Y:S01]  /*0700*/  IMAD.U32 R4, RZ, RZ, UR4 ;  /* 0x00000004ff047e24 */ /* 0x001fe2000f8e00ff */
[----:B------:R-:W-:Y:S01]  /*0710*/  MOV R5, UR5 ;  /* 0x0000000500057c02 */ /* 0x000fe20008000f00 */
[----:B-1----:R-:W-:-:S02]  /*0720*/  IMAD.U32 R6, RZ, RZ, UR6 ;  /* 0x00000006ff067e24 */ /* 0x002fc4000f8e00ff */
[----:B------:R-:W-:Y:S02]  /*0730*/  IMAD.U32 R7, RZ, RZ, UR7 ;  /* 0x00000007ff077e24 */ /* 0x000fe4000f8e00ff */
[----:B-----5:R-:W-:Y:S02]  /*0740*/  IMAD.U32 R10, RZ, RZ, UR8 ;  /* 0x00000008ff0a7e24 */ /* 0x020fe4000f8e00ff */
[----:B------:R-:W-:-:S07]  /*0750*/  IMAD.U32 R11, RZ, RZ, UR9 ;  /* 0x00000009ff0b7e24 */ /* 0x000fce000f8e00ff */
[----:B------:R-:W-:-:S07]  /*0760*/  LEPC R20, `(.L_x_7) ;  /* 0x000000001014794e */ /* 0x000fce0000000000 */
[----:B--234-:R-:W-:Y:S05]  /*0770*/  CALL.ABS.NOINC R14 ;  /* 0x000000000e007343 */ /* 0x01cfea0003c00000 */
.L_x_7:
[----:B--23--:R-:W-:Y:S05]  /*0780*/  BSYNC.RECONVERGENT B6 ;  /* 0x0000000000067941 */ /* 0x00cfea0003800200 */
.L_x_6:
[----:B------:R-:W-:Y:S01]  /*0790*/  IMAD.U32 R4, RZ, RZ, UR38 ;  /* 0x00000026ff047e24 */ /* 0x000fe2000f8e00ff */
[----:B------:R-:W2:Y:S01]  /*07a0*/  LDG.E R3, desc[UR36][R30.64] ;  /* 0x000000241e037981 */ /* 0x000ea2000c1e1900 */
[----:B------:R-:W-:-:S05]  /*07b0*/  IMAD.U32 R5, RZ, RZ, UR39 ;  /* 0x00000027ff057e24 */ /* 0x000fca000f8e00ff */
[----:B------:R-:W2:Y:S01]  /*07c0*/  LDG.E R4, desc[UR36][R4.64] ;  /* 0x0000002404047981 */ /* 0x000ea2000c1e1900 */
[----:B------:R-:W0:Y:S01]  /*07d0*/  S2UR UR5, SR_CgaCtaId ;  /* 0x00000000000579c3 */ /* 0x000e220000008800 */
[----:B------:R-:W-:Y:S01]  /*07e0*/  UMOV UR4, 0x400 ;  /* 0x0000040000047882 */ /* 0x000fe20000000000 */
[----:B------:R-:W-:Y:S01]  /*07f0*/  IMAD.IADD R0, R28, 0x1, R27 ;  /* 0x000000011c007824 */ /* 0x000fe200078e021b */
[----:B0-----:R-:W-:-:S06]  /*0800*/  ULEA UR4, UR5, UR4, 0x18 ;  /* 0x0000000405047291 */ /* 0x001fcc000f8ec0ff */
[----:B------:R-:W-:Y:S01]  /*0810*/  LEA R0, R0, UR4, 0x2 ;  /* 0x0000000400007c11 */ /* 0x000fe2000f8e10ff */
[----:B--2---:R-:W-:-:S05]  /*0820*/  FMUL R3, R4, R3 ;  /* 0x0000000304037220 */ /* 0x004fca0000400000 */
[----:B------:R0:W-:Y:S02]  /*0830*/  STS [R0], R3 ;  /* 0x0000000300007388 */ /* 0x0001e40000000800 */
.L_x_5:
[----:B--23--:R-:W-:Y:S05]  /*0840*/  BSYNC.RECONVERGENT B7 ;  /* 0x0000000000077941 */ /* 0x00cfea0003800200 */
.L_x_4:
[----:B------:R-:W-:Y:S01]  /*0850*/  IMAD.IADD R26, R26, 0x1, -R16 ;  /* 0x000000011a1a7824 */ /* 0x000fe200078e0a10 */
[----:B------:R-:W-:-:S04]  /*0860*/  MOV R24, R22 ;  /* 0x0000001600187202 */ /* 0x000fc80000000f00 */
[----:B0-----:R-:W-:-:S04]  /*0870*/  LOP3.LUT R0, R26, 0x3, RZ, 0xc0, !PT ;  /* 0x000000031a007812 */ /* 0x001fc800078ec0ff */
[----:B------:R-:W-:-:S13]  /*0880*/  ISETP.NE.AND P0, PT, R0, 0x1, PT ;  /* 0x000000010000780c */ /* 0x000fda0003f05270 */
[----:B------:R-:W-:Y:S05]  /*0890*/  @!P0 BRA `(.L_x_3) ;  /* 0x0000000400608947 */ /* 0x000fea0003800000 */
[----:B------:R-:W-:Y:S01]  /*08a0*/  ISETP.NE.AND P1, PT, R29, RZ, PT ;  /* 0x000000ff1d00720c */ /* 0x000fe20003f25270 */
[----:B------:R-:W-:Y:S03]  /*08b0*/  BSSY.RECONVERGENT B7, `(.L_x_8) ;  /* 0x0000025000077945 */ /* 0x000fe60003800200 */
[----:B------:R-:W-:-:S13]  /*08c0*/  ISETP.GE.OR P0, PT, R22, UR47, P1 ;  /* 0x0000002f16007c0c */ /* 0x000fda0008f06670 */
[----:B------:R-:W-:Y:S05]  /*08d0*/  @P0 BRA `(.L_x_9) ;  /* 0x0000000000880947 */ /* 0x000fea0003800000 */
[----:B------:R-:W0:Y:S01]  /*08e0*/  LDCU UR4, c[0x0][0x3ac] ;  /* 0x00007580ff0477ac */ /* 0x000e220008000800 */
[----:B------:R-:W-:Y:S01]  /*08f0*/  BSSY.RECONVERGENT B6, `(.L_x_10) ;  /* 0x0000014000067945 */ /* 0x000fe20003800200 */
[----:B0-----:R-:W-:-:S04]  /*0900*/  IADD3 R0, PT, PT, R27, -UR4, R22 ;  /* 0x800000041b007c10 */ /* 0x001fc8000fffe016 */
[----:B------:R-:W-:-:S13]  /*0910*/  ISETP.GE.AND P0, PT, R0, 0x640, PT ;  /* 0x000006400000780c */ /* 0x000fda0003f06270 */
[----:B------:R-:W-:Y:S05]  /*0920*/  @!P0 BRA `(.L_x_11) ;  /* 0x0000000000408947 */ /* 0x000fea0003800000 */
[----:B------:R-:W-:Y:S01]  /*0930*/  MOV R14, 0x0 ;  /* 0x00000000000e7802 */ /* 0x000fe20000000f00 */
[----:B------:R-:W0:Y:S01]  /*0940*/  LDCU.64 UR4, c[0x4][0x18] ;  /* 0x01000300ff0477ac */ /* 0x000e220008000a00 */
[----:B------:R-:W-:Y:S02]  /*0950*/  IMAD.MOV.U32 R8, RZ, RZ, 0x7e ;  /* 0x0000007eff087424 */ /* 0x000fe400078e00ff */
[----:B------:R-:W-:Y:S01]  /*0960*/  IMAD.MOV.U32 R12, RZ, RZ, 0x1 ;  /* 0x00000001ff0c7424 */ /* 0x000fe200078e00ff */
[----:B------:R-:W1:Y:S01]  /*0970*/  LDCU.64 UR6, c[0x4][0x20] ;  /* 0x01000400ff0677ac */ /* 0x000e620008000a00 */
[----:B------:R-:W2:Y:S01]  /*0980*/  LDC.64 R14, c[0x4][R14] ;  /* 0x010000000e0e7b82 */ /* 0x000ea20000000a00 */
[----:B------:R-:W-:Y:S01]  /*0990*/  IMAD.MOV.U32 R13, RZ, RZ, RZ ;  /* 0x000000ffff0d7224 */ /* 0x000fe200078e00ff */
[----:B------:R-:W3:Y:S01]  /*09a0*/  LDCU.64 UR8, c[0x4][0x10] ;  /* 0x01000200ff0877ac */ /* 0x000ee20008000a00 */
[----:B0-----:R-:W-:Y:S02]  /*09b0*/  IMAD.U32 R4, RZ, RZ, UR4 ;  /* 0x00000004ff047e24 */ /* 0x001fe4000f8e00ff */
[----:B------:R-:W-:-:S02]  /*09c0*/  IMAD.U32 R5, RZ, RZ, UR5 ;  /* 0x00000005ff057e24 */ /* 0x000fc4000f8e00ff */
[----:B-1----:R-:W-:Y:S02]  /*09d0*/  IMAD.U32 R6, RZ, RZ, UR6 ;  /* 0x00000006ff067e24 */ /* 0x002fe4000f8e00ff */
[----:B------:R-:W-:Y:S02]  /*09e0*/  IMAD.U32 R7, RZ, RZ, UR7 ;  /* 0x00000007ff077e24 */ /* 0x000fe4000f8e00ff */
[----:B---3--:R-:W-:Y:S01]  /*09f0*/  IMAD.U32 R10, RZ, RZ, UR8 ;  /* 0x00000008ff0a7e24 */ /* 0x008fe2000f8e00ff */
[----:B------:R-:W-:-:S07]  /*0a00*/  MOV R11, UR9 ;  /* 0x00000009000b7c02 */ /* 0x000fce0008000f00 */
[----:B------:R-:W-:-:S07]  /*0a10*/  LEPC R20, `(.L_x_11) ;  /* 0x000000001014794e */ /* 0x000fce0000000000 */
[----:B--2---:R-:W-:Y:S05]  /*0a20*/  CALL.ABS.NOINC R14 ;  /* 0x000000000e007343 */ /* 0x004fea0003c00000 */
.L_x_11:
[----:B------:R-:W-:Y:S05]  /*0a30*/  BSYNC.RECONVERGENT B6 ;  /* 0x0000000000067941 */ /* 0x000fea0003800200 */
.L_x_10:
[----:B------:R-:W-:Y:S01]  /*0a40*/  IMAD.U32 R4, RZ, RZ, UR38 ;  /* 0x00000026ff047e24 */ /* 0x000fe2000f8e00ff */
[----:B------:R-:W2:Y:S01]  /*0a50*/  LDG.E R31, desc[UR36][R30.64+0x4] ;  /* 0x000004241e1f7981 */ /* 0x000ea2000c1e1900 */
[----:B------:R-:W-:Y:S01]  /*0a60*/  IMAD.U32 R5, RZ, RZ, UR39 ;  /* 0x00000027ff057e24 */ /* 0x000fe2000f8e00ff */
[----:B------:R-:W0:Y:S01]  /*0a70*/  S2UR UR5, SR_CgaCtaId ;  /* 0x00000000000579c3 */ /* 0x000e220000008800 */
[----:B------:R-:W1:Y:S03]  /*0a80*/  LDCU UR6, c[0x0][0x3ac] ;  /* 0x00007580ff0677ac */ /* 0x000e660008000800 */
[----:B------:R-:W2:Y:S01]  /*0a90*/  LDG.E R4, desc[UR36][R4.64] ;  /* 0x0000002404047981 */ /* 0x000ea2000c1e1900 */
[----:B------:R-:W-:Y:S01]  /*0aa0*/  UMOV UR4, 0x400 ;  /* 0x0000040000047882 */ /* 0x000fe20000000000 */
[----:B-1----:R-:W-:Y:S01]  /*0ab0*/  IADD3 R3, PT, PT, R27, -UR6, R22 ;  /* 0x800000061b037c10 */ /* 0x002fe2000fffe016 */
[----:B0-----:R-:W-:-:S06]  /*0ac0*/  ULEA UR4, UR5, UR4, 0x18 ;  /* 0x0000000405047291 */ /* 0x001fcc000f8ec0ff */
[----:B------:R-:W-:Y:S01]  /*0ad0*/  LEA R3, R3, UR4, 0x2 ;  /* 0x0000000403037c11 */ /* 0x000fe2000f8e10ff */
[----:B--2---:R-:W-:-:S05]  /*0ae0*/  FMUL R0, R4, R31 ;  /* 0x0000001f04007220 */ /* 0x004fca0000400000 */
[----:B------:R0:W-:Y:S02]  /*0af0*/  STS [R3], R0 ;  /* 0x0000000003007388 */ /* 0x0001e40000000800 */
.L_x_9:
[----:B------:R-:W-:Y:S05]  /*0b00*/  BSYNC.RECONVERGENT B7 ;  /* 0x0000000000077941 */ /* 0x000fea0003800200 */
.L_x_8:
[----:B------:R-:W-:Y:S02]  /*0b10*/  LOP3.LUT R26, R26, 0x3, RZ, 0xc0, !PT ;  /* 0x000000031a1a7812 */ /* 0x000fe400078ec0ff */
[----:B0-----:R-:W-:Y:S02]  /*0b20*/  IADD3 R0, PT, PT, R16, 0x2, RZ ;  /* 0x0000000210007810 */ /* 0x001fe40007ffe0ff */
[----:B------:R-:W-:-:S03]  /*0b30*/  ISETP.NE.AND P0, PT, R26, 0x2, PT ;  /* 0x000000021a00780c */ /* 0x000fc60003f05270 */
[----:B------:R-:W-:-:S10]  /*0b40*/  IMAD.MOV.U32 R24, RZ, RZ, R0 ;  /* 0x000000ffff187224 */ /* 0x000fd400078e0000 */
[----:B------:R-:W-:Y:S05]  /*0b50*/  @!P0 BRA `(.L_x_3) ;  /* 0x0000000000b08947 */ /* 0x000fea0003800000 */
[----:B------:R-:W-:Y:S01]  /*0b60*/  ISETP.GE.AND P0, PT, R0, UR47, PT ;  /* 0x0000002f00007c0c */ /* 0x000fe2000bf06270 */
[----:B------:R-:W-:-:S03]  /*0b70*/  VIADD R24, R16, 0x3 ;  /* 0x0000000310187836 */ /* 0x000fc60000000000 */
[----:B------:R-:W-:-:S13]  /*0b80*/  ISETP.GE.OR P0, PT, R23, R18, P0 ;  /* 0x000000121700720c */ /* 0x000fda0000706670 */
[----:B------:R-:W-:Y:S05]  /*0b90*/  @P0 BRA `(.L_x_3) ;  /* 0x0000000000a00947 */ /* 0x000fea0003800000 */
[----:B------:R-:W0:Y:S01]  /*0ba0*/  LDCU UR4, c[0x0][0x3ac] ;  /* 0x00007580ff0477ac */ /* 0x000e220008000800 */
[----:B------:R-:W-:Y:S01]  /*0bb0*/  BSSY.RECONVERGENT B6, `(.L_x_12) ;  /* 0x0000015000067945 */ /* 0x000fe20003800200 */
[----:B0-----:R-:W-:-:S04]  /*0bc0*/  VIADD R22, R0, -UR4 ;  /* 0x8000000400167c36 */ /* 0x001fc80008000000 */
[----:B------:R-:W-:-:S05]  /*0bd0*/  IMAD.IADD R0, R22, 0x1, R27 ;  /* 0x0000000116007824 */ /* 0x000fca00078e021b */
[----:B------:R-:W-:-:S13]  /*0be0*/  ISETP.GE.AND P0, PT, R0, 0x640, PT ;  /* 0x000006400000780c */ /* 0x000fda0003f06270 */
[----:B------:R-:W-:Y:S05]  /*0bf0*/  @!P0 BRA `(.L_x_13) ;  /* 0x0000000000408947 */ /* 0x000fea0003800000 */
[----:B------:R-:W-:Y:S01]  /*0c00*/  MOV R14, 0x0 ;  /* 0x00000000000e7802 */ /* 0x000fe20000000f00 */
[----:B------:R-:W0:Y:S01]  /*0c10*/  LDCU.64 UR4, c[0x4][0x18] ;  /* 0x01000300ff0477ac */ /* 0x000e220008000a00 */
[----:B------:R-:W-:Y:S02]  /*0c20*/  HFMA2 R8, -RZ, RZ, 0, 7.51018524169921875e-06 ;  /* 0x0000007eff087431 */ /* 0x000fe400000001ff */
[----:B------:R-:W-:Y:S01]  /*0c30*/  IMAD.MOV.U32 R12, RZ, RZ, 0x1 ;  /* 0x00000001ff0c7424 */ /* 0x000fe200078e00ff */
[----:B------:R-:W1:Y:S01]  /*0c40*/  LDCU.64 UR6, c[0x4][0x20] ;  /* 0x01000400ff0677ac */ /* 0x000e620008000a00 */
[----:B------:R-:W2:Y:S01]  /*0c50*/  LDC.64 R14, c[0x4][R14] ;  /* 0x010000000e0e7b82 */ /* 0x000ea20000000a00 */
[----:B------:R-:W-:Y:S01]  /*0c60*/  IMAD.MOV.U32 R13, RZ, RZ, RZ ;  /* 0x000000ffff0d7224 */ /* 0x000fe200078e00ff */
[----:B------:R-:W3:Y:S01]  /*0c70*/  LDCU.64 UR8, c[0x4][0x10] ;  /* 0x01000200ff0877ac */ /* 0x000ee20008000a00 */
[----:B0-----:R-:W-:Y:S01]  /*0c80*/  IMAD.U32 R4, RZ, RZ, UR4 ;  /* 0x00000004ff047e24 */ /* 0x001fe2000f8e00ff */
[----:B------:R-:W-:Y:S01]  /*0c90*/  MOV R5, UR5 ;  /* 0x0000000500057c02 */ /* 0x000fe20008000f00 */
[----:B-1----:R-:W-:-:S02]  /*0ca0*/  IMAD.U32 R6, RZ, RZ, UR6 ;  /* 0x00000006ff067e24 */ /* 0x002fc4000f8e00ff */
[----:B------:R-:W-:Y:S02]  /*0cb0*/  IMAD.U32 R7, RZ, RZ, UR7 ;  /* 0x00000007ff077e24 */ /* 0x000fe4000f8e00ff */
[----:B---3--:R-:W-:Y:S02]  /*0cc0*/  IMAD.U32 R10, RZ, RZ, UR8 ;  /* 0x00000008ff0a7e24 */ /* 0x008fe4000f8e00ff */
[----:B------:R-:W-:-:S07]  /*0cd0*/  IMAD.U32 R11, RZ, RZ, UR9 ;  /* 0x00000009ff0b7e24 */ /* 0x000fce000f8e00ff */
[----:B------:R-:W-:-:S07]  /*0ce0*/  LEPC R20, `(.L_x_13) ;  /* 0x000000001014794e */ /* 0x000fce0000000000 */
[----:B--2---:R-:W-:Y:S05]  /*0cf0*/  CALL.ABS.NOINC R14 ;  /* 0x000000000e007343 */ /* 0x004fea0003c00000 */
.L_x_13:
[----:B------:R-:W-:Y:S05]  /*0d00*/  BSYNC.RECONVERGENT B6 ;  /* 0x0000000000067941 */ /* 0x000fea0003800200 */
.L_x_12:
[----:B------:R-:W0:Y:S01]  /*0d10*/  LDCU.64 UR4, c[0x0][0x390] ;  /* 0x00007200ff0477ac */ /* 0x000e220008000a00 */
[----:B------:R-:W-:Y:S01]  /*0d20*/  SHF.R.S32.HI R0, RZ, 0x1f, R16 ;  /* 0x0000001fff007819 */ /* 0x000fe20000011410 */
[----:B------:R-:W-:Y:S01]  /*0d30*/  IMAD.U32 R6, RZ, RZ, UR38 ;  /* 0x00000026ff067e24 */ /* 0x000fe2000f8e00ff */
[----:B------:R-:W-:Y:S01]  /*0d40*/  IADD3 R3, P0, PT, R16, R25, RZ ;  /* 0x0000001910037210 */ /* 0x000fe20007f1e0ff */
[----:B------:R-:W-:-:S03]  /*0d50*/  IMAD.U32 R7, RZ, RZ, UR39 ;  /* 0x00000027ff077e24 */ /* 0x000fc6000f8e00ff */
[----:B------:R-:W-:Y:S02]  /*0d60*/  LEA.HI.X.SX32 R0, R25, R0, 0x1, P0 ;  /* 0x0000000019007211 */ /* 0x000fe400000f0eff */
[----:B------:R-:W2:Y:S01]  /*0d70*/  LDG.E R6, desc[UR36][R6.64] ;  /* 0x0000002406067981 */ /* 0x000ea2000c1e1900 */
[----:B0-----:R-:W-:-:S04]  /*0d80*/  LEA R4, P0, R3, UR4, 0x2 ;  /* 0x0000000403047c11 */ /* 0x001fc8000f8010ff */
[----:B------:R-:W-:-:S06]  /*0d90*/  LEA.HI.X R5, R3, UR5, R0, 0x2, P0 ;  /* 0x0000000503057c11 */ /* 0x000fcc00080f1400 */
[----:B------:R-:W2:Y:S01]  /*0da0*/  LDG.E R5, desc[UR36][R4.64+0x8] ;  /* 0x0000082404057981 */ /* 0x000ea2000c1e1900 */
[----:B------:R-:W0:Y:S01]  /*0db0*/  S2UR UR5, SR_CgaCtaId ;  /* 0x00000000000579c3 */ /* 0x000e220000008800 */
[----:B------:R-:W-:Y:S01]  /*0dc0*/  UMOV UR4, 0x400 ;  /* 0x0000040000047882 */ /* 0x000fe20000000000 */
[----:B------:R-:W-:Y:S01]  /*0dd0*/  IADD3 R3, PT, PT, R22, R27, RZ ;  /* 0x0000001b16037210 */ /* 0x000fe20007ffe0ff */
[----:B0-----:R-:W-:-:S06]  /*0de0*/  ULEA UR4, UR5, UR4, 0x18 ;  /* 0x0000000405047291 */ /* 0x001fcc000f8ec0ff */
[----:B------:R-:W-:Y:S01]  /*0df0*/  LEA R3, R3, UR4, 0x2 ;  /* 0x0000000403037c11 */ /* 0x000fe2000f8e10ff */
[----:B--2---:R-:W-:-:S05]  /*0e00*/  FMUL R0, R6, R5 ;  /* 0x0000000506007220 */ /* 0x004fca0000400000 */
[----:B------:R0:W-:Y:S02]  /*0e10*/  STS [R3], R0 ;  /* 0x0000000003007388 */ /* 0x0001e40000000800 */
.L_x_3:
[----:B--23--:R-:W-:Y:S05]  /*0e20*/  BSYNC.RECONVERGENT B8 ;  /* 0x0000000000087941 */ /* 0x00cfea0003800200 */
.L_x_2:
[----:B------:R-:W1:Y:S01]  /*0e30*/  LDCU UR4, c[0x0][0x3ac] ;  /* 0x00007580ff0477ac */ /* 0x000e620008000800 */
[----:B0-----:R-:W-:Y:S01]  /*0e40*/  VIADD R0, R16, 0x1 ;  /* 0x0000000110007836 */ /* 0x001fe20000000000 */
[----:B------:R-:W-:Y:S04]  /*0e50*/  BSSY.RECONVERGENT B8, `(.L_x_1) ;  /* 0x00000a4000087945 */ /* 0x000fe80003800200 */
[----:B------:R-:W-:-:S04]  /*0e60*/  VIMNMX R3, PT, PT, R19, R0, !PT ;  /* 0x0000000013037248 */ /* 0x000fc80007fe0100 */
[----:B-1----:R-:W-:-:S04]  /*0e70*/  IADD3 R3, PT, PT, R28, UR4, -R3 ;  /* 0x000000041c037c10 */ /* 0x002fc8000fffe803 */
[----:B------:R-:W-:-:S13]  /*0e80*/  ISETP.GT.U32.AND P0, PT, R3, -0x4, PT ;  /* 0xfffffffc0300780c */ /* 0x000fda0003f04070 */
[----:B------:R-:W-:Y:S05]  /*0e90*/  @P0 BRA `(.L_x_14) ;  /* 0x00000008007c0947 */ /* 0x000fea0003800000 */
.L_x_31:
[----:B------:R-:W-:Y:S01]  /*0ea0*/  ISETP.GE.AND P0, PT, R23, R18, PT ;  /* 0x000000121700720c */ /* 0x000fe20003f06270 */
[----:B------:R-:W-:Y:S03]  /*0eb0*/  BSSY.RECONVERGENT B7, `(.L_x_15) ;  /* 0x0000026000077945 */ /* 0x000fe60003800200 */
[----:B------:R-:W-:Y:S02]  /*0ec0*/  P2R R26, PR, RZ, 0x1 ;  /* 0x00000001ff1a7803 */ /* 0x000fe40000000000 */
[----:B------:R-:W-:-:S13]  /*0ed0*/  ISETP.GE.OR P0, PT, R24, UR47, P0 ;  /* 0x0000002f18007c0c */ /* 0x000fda0008706670 */
[----:B0-----:R-:W-:Y:S05]  /*0ee0*/  @P0 BRA `(.L_x_16) ;  /* 0x0000000000880947 */ /* 0x001fea0003800000 */
[----:B------:R-:W-:Y:S01]  /*0ef0*/  IADD3 R22, PT, PT, R27, -UR46, R24 ;  /* 0x8000002e1b167c10 */ /* 0x000fe2000fffe018 */
[----:B------:R-:W-:Y:S03]  /*0f00*/  BSSY.RECONVERGENT B6, `(.L_x_17) ;  /* 0x0000013000067945 */ /* 0x000fe60003800200 */
[----:B------:R-:W-:-:S13]  /*0f10*/  ISETP.GE.AND P0, PT, R22, 0x640, PT ;  /* 0x000006401600780c */ /* 0x000fda0003f06270 */
[----:B------:R-:W-:Y:S05]  /*0f20*/  @!P0 BRA `(.L_x_18) ;  /* 0x0000000000408947 */ /* 0x000fea0003800000 */
[----:B------:R-:W-:Y:S01]  /*0f30*/  MOV R14, 0x0 ;  /* 0x00000000000e7802 */ /* 0x000fe20000000f00 */
[----:B------:R-:W0:Y:S01]  /*0f40*/  LDCU.64 UR4, c[0x4][0x18] ;  /* 0x01000300ff0477ac */ /* 0x000e220008000a00 */
[----:B------:R-:W-:Y:S02]  /*0f50*/  HFMA2 R13, -RZ, RZ, 0, 0 ;  /* 0x00000000ff0d7431 */ /* 0x000fe400000001ff */
[----:B------:R-:W-:Y:S01]  /*0f60*/  IMAD.MOV.U32 R8, RZ, RZ, 0x7e ;  /* 0x0000007eff087424 */ /* 0x000fe200078e00ff */
[----:B------:R-:W1:Y:S01]  /*0f70*/  LDCU.64 UR6, c[0x4][0x20] ;  /* 0x01000400ff0677ac */ /* 0x000e620008000a00 */
[----:B------:R-:W2:Y:S01]  /*0f80*/  LDC.64 R14, c[0x4][R14] ;  /* 0x010000000e0e7b82 */ /* 0x000ea20000000a00 */
[----:B------:R-:W-:Y:S01]  /*0f90*/  IMAD.MOV.U32 R12, RZ, RZ, 0x1 ;  /* 0x00000001ff0c7424 */ /* 0x000fe200078e00ff */
[----:B------:R-:W3:Y:S01]  /*0fa0*/  LDCU.64 UR8, c[0x4][0x10] ;  /* 0x01000200ff0877ac */ /* 0x000ee20008000a00 */
[----:B0-----:R-:W-:Y:S02]  /*0fb0*/  IMAD.U32 R4, RZ, RZ, UR4 ;  /* 0x00000004ff047e24 */ /* 0x001fe4000f8e00ff */
[----:B------:R-:W-:-:S02]  /*0fc0*/  IMAD.U32 R5, RZ, RZ, UR5 ;  /* 0x00000005ff057e24 */ /* 0x000fc4000f8e00ff */
[----:B-1----:R-:W-:Y:S01]  /*0fd0*/  IMAD.U32 R6, RZ, RZ, UR6 ;  /* 0x00000006ff067e24 */ /* 0x002fe2000f8e00ff */
[----:B------:R-:W-:Y:S01]  /*0fe0*/  MOV R7, UR7 ;  /* 0x0000000700077c02 */ /* 0x000fe20008000f00 */
[----:B---3--:R-:W-:Y:S02]  /*0ff0*/  IMAD.U32 R10, RZ, RZ, UR8 ;  /* 0x00000008ff0a7e24 */ /* 0x008fe4000f8e00ff */
[----:B------:R-:W-:-:S07]  /*1000*/  IMAD.U32 R11, RZ, RZ, UR9 ;  /* 0x00000009ff0b7e24 */ /* 0x000fce000f8e00ff */
[----:B------:R-:W-:-:S07]  /*1010*/  LEPC R20, `(.L_x_18) ;  /* 0x000000001014794e */ /* 0x000fce0000000000 */
[----:B--2---:R-:W-:Y:S05]  /*1020*/  CALL.ABS.NOINC R14 ;  /* 0x000000000e007343 */ /* 0x004fea0003c00000 */
.L_x_18:
[----:B------:R-:W-:Y:S05]  /*1030*/  BSYNC.RECONVERGENT B6 ;  /* 0x0000000000067941 */ /* 0x000fea0003800200 */
.L_x_17:
[----:B------:R-:W0:Y:S01]  /*1040*/  LDC.64 R6, c[0x0][0x390] ;  /* 0x0000e400ff067b82 */ /* 0x000e220000000a00 */
[----:B------:R-:W-:Y:S02]  /*1050*/  IMAD.IADD R3, R25, 0x1, R24 ;  /* 0x0000000119037824 */ /* 0x000fe400078e0218 */
[----:B------:R-:W-:Y:S02]  /*1060*/  IMAD.U32 R4, RZ, RZ, UR38 ;  /* 0x00000026ff047e24 */ /* 0x000fe4000f8e00ff */
[----:B------:R-:W-:-:S05]  /*1070*/  IMAD.U32 R5, RZ, RZ, UR39 ;  /* 0x00000027ff057e24 */ /* 0x000fca000f8e00ff */
[----:B------:R-:W2:Y:S01]  /*1080*/  LDG.E R4, desc[UR36][R4.64] ;  /* 0x0000002404047981 */ /* 0x000ea2000c1e1900 */
[----:B0-----:R-:W-:-:S06]  /*1090*/  IMAD.WIDE R6, R3, 0x4, R6 ;  /* 0x0000000403067825 */ /* 0x001fcc00078e0206 */
[----:B------:R-:W2:Y:S01]  /*10a0*/  LDG.E R7, desc[UR36][R6.64] ;  /* 0x0000002406077981 */ /* 0x000ea2000c1e1900 */
[----:B------:R-:W0:Y:S01]  /*10b0*/  S2UR UR5, SR_CgaCtaId ;  /* 0x00000000000579c3 */ /* 0x000e220000008800 */
[----:B------:R-:W-:Y:S02]  /*10c0*/  UMOV UR4, 0x400 ;  /* 0x0000040000047882 */ /* 0x000fe40000000000 */
[----:B0-----:R-:W-:-:S06]  /*10d0*/  ULEA UR4, UR5, UR4, 0x18 ;  /* 0x0000000405047291 */ /* 0x001fcc000f8ec0ff */
[----:B------:R-:W-:Y:S01]  /*10e0*/  LEA R3, R22, UR4, 0x2 ;  /* 0x0000000416037c11 */ /* 0x000fe2000f8e10ff */
[----:B--2---:R-:W-:-:S05]  /*10f0*/  FMUL R0, R4, R7 ;  /* 0x0000000704007220 */ /* 0x004fca0000400000 */
[----:B------:R0:W-:Y:S02]  /*1100*/  STS [R3], R0 ;  /* 0x0000000003007388 */ /* 0x0001e40000000800 */
.L_x_16:
[----:B------:R-:W-:Y:S05]  /*1110*/  BSYNC.RECONVERGENT B7 ;  /* 0x0000000000077941 */ /* 0x000fea0003800200 */
.L_x_15:
[----:B0-----:R-:W-:Y:S01]  /*1120*/  SHF.R.S32.HI R0, RZ, 0x1f, R24 ;  /* 0x0000001fff007819 */ /* 0x001fe20000011418 */
[----:B------:R-:W-:Y:S01]  /*1130*/  VIADD R22, R24, 0x1 ;  /* 0x0000000118167836 */ /* 0x000fe20000000000 */
[C---:B------:R-:W-:Y:S01]  /*1140*/  IADD3 R3, P0, PT, R25.reuse, R24, RZ ;  /* 0x0000001819037210 */ /* 0x040fe20007f1e0ff */
[----:B------:R-:W-:Y:S01]  /*1150*/  BSSY.RECONVERGENT B7, `(.L_x_19) ;  /* 0x0000026000077945 */ /* 0x000fe20003800200 */
[----:B------:R-:W-:Y:S02]  /*1160*/  ISETP.NE.AND P2, PT, R26, RZ, PT ;  /* 0x000000ff1a00720c */ /* 0x000fe40003f45270 */
[----:B------:R-:W-:Y:S02]  /*1170*/  LEA.HI.X.SX32 R0, R25, R0, 0x1, P0 ;  /* 0x0000000019007211 */ /* 0x000fe400000f0eff */
[----:B------:R-:W-:Y:S02]  /*1180*/  ISETP.GE.OR P0, PT, R22, UR47, P2 ;  /* 0x0000002f16007c0c */ /* 0x000fe40009706670 */
[----:B------:R-:W-:-:S04]  /*1190*/  LEA R30, P1, R3, UR44, 0x2 ;  /* 0x0000002c031e7c11 */ /* 0x000fc8000f8210ff */
[----:B------:R-:W-:-:S07]  /*11a0*/  LEA.HI.X R31, R3, UR45, R0, 0x2, P1 ;  /* 0x0000002d031f7c11 */ /* 0x000fce00088f1400 */
[----:B------:R-:W-:Y:S05]  /*11b0*/  @P0 BRA `(.L_x_20) ;  /* 0x00000000007c0947 */ /* 0x000fea0003800000 */
[----:B------:R-:W-:Y:S01]  /*11c0*/  IADD3 R22, PT, PT, R27, -UR46, R22 ;  /* 0x8000002e1b167c10 */ /* 0x000fe2000fffe016 */
[----:B------:R-:W-:Y:S03]  /*11d0*/  BSSY.RECONVERGENT B6, `(.L_x_21) ;  /* 0x0000013000067945 */ /* 0x000fe60003800200 */
        /* <DEDUP_REMOVED lines=10> */
[----:B0-----:R-:W-:Y:S01]  /*1280*/  MOV R4, UR4 ;  /* 0x0000000400047c02 */ /* 0x001fe20008000f00 */
[----:B------:R-:W-:-:S02]  /*1290*/  IMAD.U32 R5, RZ, RZ, UR5 ;  /* 0x00000005ff057e24 */ /* 0x000fc4000f8e00ff */
[----:B-1----:R-:W-:Y:S02]  /*12a0*/  IMAD.U32 R6, RZ, RZ, UR6 ;  /* 0x00000006ff067e24 */ /* 0x002fe4000f8e00ff */
[----:B------:R-:W-:Y:S02]  /*12b0*/  IMAD.U32 R7, RZ, RZ, UR7 ;  /* 0x00000007ff077e24 */ /* 0x000fe4000f8e00ff */
[----:B---3--:R-:W-:Y:S01]  /*12c0*/  IMAD.U32 R10, RZ, RZ, UR8 ;  /* 0x00000008ff0a7e24 */ /* 0x008fe2000f8e00ff */
[----:B------:R-:W-:-:S07]  /*12d0*/  MOV R11, UR9 ;  /* 0x00000009000b7c02 */ /* 0x000fce0008000f00 */
[----:B------:R-:W-:-:S07]  /*12e0*/  LEPC R20, `(.L_x_22) ;  /* 0x000000001014794e */ /* 0x000fce0000000000 */
[----:B--2---:R-:W-:Y:S05]  /*12f0*/  CALL.ABS.NOINC R14 ;  /* 0x000000000e007343 */ /* 0x004fea0003c00000 */
.L_x_22:
[----:B------:R-:W-:Y:S05]  /*1300*/  BSYNC.RECONVERGENT B6 ;  /* 0x0000000000067941 */ /* 0x000fea0003800200 */
.L_x_21:
[----:B------:R-:W-:Y:S01]  /*1310*/  IMAD.U32 R4, RZ, RZ, UR38 ;  /* 0x00000026ff047e24 */ /* 0x000fe2000f8e00ff */
[----:B------:R-:W-:Y:S01]  /*1320*/  MOV R5, UR39 ;  /* 0x0000002700057c02 */ /* 0x000fe20008000f00 */
[----:B------:R-:W2:Y:S04]  /*1330*/  LDG.E R3, desc[UR36][R30.64+0x4] ;  /* 0x000004241e037981 */ /* 0x000ea8000c1e1900 */
[----:B------:R-:W2:Y:S01]  /*1340*/  LDG.E R4, desc[UR36][R4.64] ;  /* 0x0000002404047981 */ /* 0x000ea2000c1e1900 */
[----:B------:R-:W0:Y:S01]  /*1350*/  S2UR UR5, SR_CgaCtaId ;  /* 0x00000000000579c3 */ /* 0x000e220000008800 */
[----:B------:R-:W-:Y:S02]  /*1360*/  UMOV UR4, 0x400 ;  /* 0x0000040000047882 */ /* 0x000fe40000000000 */
[----:B0-----:R-:W-:-:S06]  /*1370*/  ULEA UR4, UR5, UR4, 0x18 ;  /* 0x0000000405047291 */ /* 0x001fcc000f8ec0ff */
[----:B------:R-:W-:Y:S01]  /*1380*/  LEA R22, R22, UR4, 0x2 ;  /* 0x0000000416167c11 */ /* 0x000fe2000f8e10ff */
[----:B--2---:R-:W-:-:S05]  /*1390*/  FMUL R3, R4, R3 ;  /* 0x0000000304037220 */ /* 0x004fca0000400000 */
[----:B------:R0:W-:Y:S02]  /*13a0*/  STS [R22], R3 ;  /* 0x0000000316007388 */ /* 0x0001e40000000800 */
.L_x_20:
[----:B------:R-:W-:Y:S05]  /*13b0*/  BSYNC.RECONVERGENT B7 ;  /* 0x0000000000077941 */ /* 0x000fea0003800200 */
.L_x_19:
[----:B0-----:R-:W-:Y:S01]  /*13c0*/  VIADD R22, R24, 0x2 ;  /* 0x0000000218167836 */ /* 0x001fe20000000000 */
[----:B------:R-:W-:Y:S01]  /*13d0*/  ISETP.NE.AND P0, PT, R26, RZ, PT ;  /* 0x000000ff1a00720c */ /* 0x000fe20003f05270 */
[----:B------:R-:W-:Y:S03]  /*13e0*/  BSSY.RECONVERGENT B7, `(.L_x_23) ;  /* 0x0000022000077945 */ /* 0x000fe60003800200 */
[----:B------:R-:W-:-:S13]  /*13f0*/  ISETP.GE.OR P0, PT, R22, UR47, P0 ;  /* 0x0000002f16007c0c */ /* 0x000fda0008706670 */
[----:B------:R-:W-:Y:S05]  /*1400*/  @P0 BRA `(.L_x_24) ;  /* 0x00000000007c0947 */ /* 0x000fea0003800000 */
        /* <DEDUP_REMOVED lines=20> */
.L_x_26:
[----:B------:R-:W-:Y:S05]  /*1550*/  BSYNC.RECONVERGENT B6 ;  /* 0x0000000000067941 */ /* 0x000fea0003800200 */
.L_x_25:
[----:B------:R-:W-:Y:S01]  /*1560*/  IMAD.U32 R4, RZ, RZ, UR38 ;  /* 0x00000026ff047e24 */ /* 0x000fe2000f8e00ff */
[----:B------:R-:W2:Y:S01]  /*1570*/  LDG.E R3, desc[UR36][R30.64+0x8] ;  /* 0x000008241e037981 */ /* 0x000ea2000c1e1900 */
[----:B------:R-:W-:-:S05]  /*1580*/  IMAD.U32 R5, RZ, RZ, UR39 ;  /* 0x00000027ff057e24 */ /* 0x000fca000f8e00ff */
[----:B------:R-:W2:Y:S01]  /*1590*/  LDG.E R4, desc[UR36][R4.64] ;  /* 0x0000002404047981 */ /* 0x000ea2000c1e1900 */
[----:B------:R-:W0:Y:S01]  /*15a0*/  S2UR UR5, SR_CgaCtaId ;  /* 0x00000000000579c3 */ /* 0x000e220000008800 */
[----:B------:R-:W-:Y:S02]  /*15b0*/  UMOV UR4, 0x400 ;  /* 0x0000040000047882 */ /* 0x000fe40000000000 */
[----:B0-----:R-:W-:-:S06]  /*15c0*/  ULEA UR4, UR5, UR4, 0x18 ;  /* 0x0000000405047291 */ /* 0x001fcc000f8ec0ff */
[----:B------:R-:W-:Y:S01]  /*15d0*/  LEA R22, R22, UR4, 0x2 ;  /* 0x0000000416167c11 */ /* 0x000fe2000f8e10ff */
[----:B--2---:R-:W-:-:S05]  /*15e0*/  FMUL R3, R4, R3 ;  /* 0x0000000304037220 */ /* 0x004fca0000400000 */
[----:B------:R0:W-:Y:S02]  /*15f0*/  STS [R22], R3 ;  /* 0x0000000316007388 */ /* 0x0001e40000000800 */
.L_x_24:
[----:B------:R-:W-:Y:S05]  /*1600*/  BSYNC.RECONVERGENT B7 ;  /* 0x0000000000077941 */ /* 0x000fea0003800200 */
.L_x_23:
        /* <DEDUP_REMOVED lines=25> */
.L_x_30:
[----:B------:R-:W-:Y:S05]  /*17a0*/  BSYNC.RECONVERGENT B6 ;  /* 0x0000000000067941 */ /* 0x000fea0003800200 */
.L_x_29:
        /* <DEDUP_REMOVED lines=10> */
.L_x_28:
[----:B------:R-:W-:Y:S05]  /*1850*/  BSYNC.RECONVERGENT B7 ;  /* 0x0000000000077941 */ /* 0x000fea0003800200 */
.L_x_27:
[----:B------:R-:W-:-:S04]  /*1860*/  IADD3 R24, PT, PT, R24, 0x4, RZ ;  /* 0x0000000418187810 */ /* 0x000fc80007ffe0ff */
[----:B------:R-:W-:-:S13]  /*1870*/  ISETP.GE.AND P0, PT, R24, R19, PT ;  /* 0x000000131800720c */ /* 0x000fda0003f06270 */
[----:B------:R-:W-:Y:S05]  /*1880*/  @!P0 BRA `(.L_x_31) ;  /* 0xfffffff400848947 */ /* 0x000fea000383ffff */
.L_x_14:
[----:B------:R-:W-:Y:S05]  /*1890*/  BSYNC.RECONVERGENT B8 ;  /* 0x0000000000087941 */ /* 0x000fea0003800200 */
.L_x_1:
[----:B------:R-:W-:-:S05]  /*18a0*/  VIADD R23, R23, 0x1 ;  /* 0x0000000117177836 */ /* 0x000fca0000000000 */
[----:B------:R-:W-:-:S13]  /*18b0*/  ISETP.GE.AND P0, PT, R23, R17, PT ;  /* 0x000000111700720c */ /* 0x000fda0003f06270 */
[----:B------:R-:W-:Y:S05]  /*18c0*/  @!P0 BRA `(.L_x_32) ;  /* 0xffffffe800f48947 */ /* 0x000fea000383ffff */
.L_x_0:
[----:B------:R-:W-:Y:S05]  /*18d0*/  WARPSYNC.ALL ;  /* 0x0000000000007948 */ /* 0x000fea0003800000 */
[----:B------:R-:W-:Y:S01]  /*18e0*/  BAR.SYNC.DEFER_BLOCKING 0x0 ;  /* 0x0000000000007b1d */ /* 0x000fe20000010000 */
[----:B0-----:R-:W-:-:S05]  /*18f0*/  IMAD.U32 R0, RZ, RZ, UR41 ;  /* 0x00000029ff007e24 */ /* 0x001fca000f8e00ff */
[----:B------:R-:W-:-:S13]  /*1900*/  ISETP.GE.AND P0, PT, R0, 0x1, PT ;  /* 0x000000010000780c */ /* 0x000fda0003f06270 */
[----:B--23--:R-:W-:Y:S05]  /*1910*/  @!P0 EXIT ;  /* 0x000000000000894d */ /* 0x00cfea0003800000 */
[----:B------:R-:W0:Y:S01]  /*1920*/  LDC.64 R6, c[0x0][0x3a8] ;  /* 0x0000ea00ff067b82 */ /* 0x000e220000000a00 */
[----:B------:R-:W1:Y:S01]  /*1930*/  LDCU.64 UR4, c[0x0][0x3a0] ;  /* 0x00007400ff0477ac */ /* 0x000e620008000a00 */
[C---:B------:R-:W-:Y:S02]  /*1940*/  VIADD R11, R16.reuse, UR43 ;  /* 0x0000002b100b7c36 */ /* 0x040fe40008000000 */
[----:B------:R-:W-:-:S04]  /*1950*/  VIADD R8, R16, 0x1 ;  /* 0x0000000110087836 */ /* 0x000fc80000000000 */
[----:B------:R-:W2:Y:S01]  /*1960*/  LDC.64 R4, c[0x0][0x3a0] ;  /* 0x0000e800ff047b82 */ /* 0x000ea20000000a00 */
[----:B------:R-:W-:Y:S01]  /*1970*/  VIMNMX R3, PT, PT, R11, R8, !PT ;  /* 0x000000080b037248 */ /* 0x000fe20007fe0100 */
[----:B-1----:R-:W-:Y:S02]  /*1980*/  UISETP.LT.AND UP1, UPT, UR4, 0x28, UPT ;  /* 0x000000280400788c */ /* 0x002fe4000bf21270 */
[----:B------:R-:W-:Y:S02]  /*1990*/  UISETP.LT.AND UP0, UPT, UR5, 0x28, UPT ;  /* 0x000000280500788c */ /* 0x000fe4000bf01270 */
[----:B------:R-:W-:Y:S01]  /*19a0*/  USEL UR4, UR4, 0x28, UP1 ;  /* 0x0000002804047887 */ /* 0x000fe20008800000 */
[----:B0-----:R-:W-:Y:S01]  /*19b0*/  IADD3 R0, PT, PT, R28, R7, -R3 ;  /* 0x000000071c007210 */ /* 0x001fe20007ffe803 */
[----:B------:R-:W-:-:S03]  /*19c0*/  USEL UR6, UR5, 0x28, UP0 ;  /* 0x0000002805067887 */ /* 0x000fc60008000000 */
[----:B------:R-:W-:Y:S02]  /*19d0*/  ISETP.GT.U32.AND P4, PT, R0, -0x4, PT ;  /* 0xfffffffc0000780c */ /* 0x000fe40003f84070 */
[C---:B------:R-:W-:Y:S01]  /*19e0*/  IADD3 R0, PT, PT, -R16.reuse, R3, RZ ;  /* 0x0000000310007210 */ /* 0x040fe20007ffe1ff */
[----:B------:R-:W-:Y:S01]  /*19f0*/  VIADD R3, R16, 0x3 ;  /* 0x0000000310037836 */ /* 0x000fe20000000000 */
[----:B--2---:R-:W-:Y:S01]  /*1a00*/  VIADDMNMX R9, R6, UR4, R4, PT ;  /* 0x0000000406097c46 */ /* 0x004fe2000b800104 */
[----:B------:R-:W-:Y:S01]  /*1a10*/  VIADD R6, R16, 0x2 ;  /* 0x0000000210067836 */ /* 0x000fe20000000000 */
[----:B------:R-:W-:Y:S02]  /*1a20*/  VIADDMNMX R7, R7, UR6, R5, PT ;  /* 0x0000000607077c46 */ /* 0x000fe4000b800105 */
[----:B------:R-:W-:-:S07]  /*1a30*/  LOP3.LUT R0, R0, 0x3, RZ, 0xc0, !PT ;  /* 0x0000000300007812 */ /* 0x000fce00078ec0ff */
.L_x_38:
[----:B------:R-:W-:-:S09]  /*1a40*/  UISETP.GE.AND UP0, UPT, UR43, 0x1, UPT ;  /* 0x000000012b00788c */ /* 0x000fd2000bf06270 */
[----:B0-----:R-:W-:Y:S05]  /*1a50*/  BRA.U !UP0, `(.L_x_33) ;  /* 0x0000000508407547 */ /* 0x001fea000b800000 */
[----:B------:R-:W0:Y:S01]  /*1a60*/  LDC R5, c[0x0][0x3a0] ;  /* 0x0000e800ff057b82 */ /* 0x000e220000000800 */
[----:B------:R-:W1:Y:S01]  /*1a70*/  LDCU UR4, c[0x0][0x39c] ;  /* 0x00007380ff0477ac */ /* 0x000e620008000800 */
[----:B------:R-:W-:Y:S01]  /*1a80*/  ISETP.NE.AND P0, PT, R0, RZ, PT ;  /* 0x000000ff0000720c */ /* 0x000fe20003f05270 */
[----:B------:R-:W-:Y:S01]  /*1a90*/  BSSY.RECONVERGENT B0, `(.L_x_34) ;  /* 0x0000026000007945 */ /* 0x000fe20003800200 */
[----:B------:R-:W-:Y:S01]  /*1aa0*/  MOV R10, R16 ;  /* 0x00000010000a7202 */ /* 0x000fe20000000f00 */
[----:B------:R-:W2:Y:S01]  /*1ab0*/  LDCU UR5, c[0x0][0x3a8] ;  /* 0x00007500ff0577ac */ /* 0x000ea20008000800 */
[----:B-1----:R-:W-:Y:S02]  /*1ac0*/  IMAD.U32 R19, RZ, RZ, UR4 ;  /* 0x00000004ff137e24 */ /* 0x002fe4000f8e00ff */
[----:B0-----:R-:W-:Y:S02]  /*1ad0*/  IMAD R4, R5, UR40, R2 ;  /* 0x0000002805047c24 */ /* 0x001fe4000f8e0202 */
[----:B--2---:R-:W-:-:S02]  /*1ae0*/  VIADD R5, R2, -UR5 ;  /* 0x8000000502057c36 */ /* 0x004fc40008000000 */
[----:B------:R-:W-:Y:S02]  /*1af0*/  IMAD R19, R4, R19, UR42 ;  /* 0x0000002a04137e24 */ /* 0x000fe4000f8e0213 */
[----:B------:R-:W-:Y:S01]  /*1b00*/  IMAD R21, R5, UR6, RZ ;  /* 0x0000000605157c24 */ /* 0x000fe2000f8e02ff */
[----:B------:R-:W-:Y:S06]  /*1b10*/  @!P0 BRA `(.L_x_35) ;  /* 0x0000000000748947 */ /* 0x000fec0003800000 */
[----:B------:R-:W0:Y:S01]  /*1b20*/  S2UR UR5, SR_CgaCtaId ;  /* 0x00000000000579c3 */ /* 0x000e220000008800 */
[----:B------:R-:W-:Y:S01]  /*1b30*/  ISETP.GE.AND P0, PT, R16, R7, PT ;  /* 0x000000071000720c */ /* 0x000fe20003f06270 */
[----:B------:R-:W-:Y:S01]  /*1b40*/  UMOV UR4, 0x400 ;  /* 0x0000040000047882 */ /* 0x000fe20000000000 */
[----:B------:R-:W-:Y:S02]  /*1b50*/  IMAD.IADD R4, R28, 0x1, R21 ;  /* 0x000000011c047824 */ /* 0x000fe400078e0215 */
[----:B------:R-:W-:Y:S01]  /*1b60*/  ISETP.GE.OR P0, PT, R2, R9, P0 ;  /* 0x000000090200720c */ /* 0x000fe20000706670 */
[----:B------:R-:W-:Y:S01]  /*1b70*/  IMAD.MOV.U32 R10, RZ, RZ, R8 ;  /* 0x000000ffff0a7224 */ /* 0x000fe200078e0008 */
[----:B0-----:R-:W-:-:S06]  /*1b80*/  ULEA UR4, UR5, UR4, 0x18 ;  /* 0x0000000405047291 */ /* 0x001fcc000f8ec0ff */
[----:B------:R-:W-:Y:S02]  /*1b90*/  LEA R12, R4, UR4, 0x2 ;  /* 0x00000004040c7c11 */ /* 0x000fe4000f8e10ff */
[----:B------:R-:W0:Y:S03]  /*1ba0*/  LDC.64 R4, c[0x0][0x380] ;  /* 0x0000e000ff047b82 */ /* 0x000e260000000a00 */
[----:B------:R-:W1:Y:S01]  /*1bb0*/  @!P0 LDS R15, [R12] ;  /* 0x000000000c0f8984 */ /* 0x000e620000000800 */
[----:B------:R-:W2:Y:S02]  /*1bc0*/  LDCU UR4, c[0x0][0x3a4] ;  /* 0x00007480ff0477ac */ /* 0x000ea40008000800 */
[----:B--2---:R-:W-:-:S04]  /*1bd0*/  IMAD R13, R19, UR4, R16 ;  /* 0x00000004130d7c24 */ /* 0x004fc8000f8e0210 */
[----:B0-----:R-:W-:-:S05]  /*1be0*/  IMAD.WIDE R4, R13, 0x4, R4 ;  /* 0x000000040d047825 */ /* 0x001fca00078e0204 */
[----:B-1----:R0:W-:Y:S01]  /*1bf0*/  @!P0 STG.E desc[UR36][R4.64], R15 ;  /* 0x0000000f04008986 */ /* 0x0021e2000c101924 */
[----:B------:R-:W-:-:S13]  /*1c00*/  ISETP.NE.AND P0, PT, R0, 0x1, PT ;  /* 0x000000010000780c */ /* 0x000fda0003f05270 */
[----:B0-----:R-:W-:Y:S05]  /*1c10*/  @!P0 BRA `(.L_x_35) ;  /* 0x0000000000348947 */ /* 0x001fea0003800000 */
[----:B------:R-:W-:Y:S01]  /*1c20*/  ISETP.GE.AND P0, PT, R8, R7, PT ;  /* 0x000000070800720c */ /* 0x000fe20003f06270 */
[----:B------:R-:W-:-:S03]  /*1c30*/  IMAD.MOV.U32 R10, RZ, RZ, R6 ;  /* 0x000000ffff0a7224 */ /* 0x000fc600078e0006 */
[----:B------:R-:W-:-:S13]  /*1c40*/  ISETP.GE.OR P0, PT, R2, R9, P0 ;  /* 0x000000090200720c */ /* 0x000fda0000706670 */
[----:B------:R-:W0:Y:S04]  /*1c50*/  @!P0 LDS R13, [R12+0x4] ;  /* 0x000004000c0d8984 */ /* 0x000e280000000800 */
[----:B0-----:R0:W-:Y:S01]  /*1c60*/  @!P0 STG.E desc[UR36][R4.64+0x4], R13 ;  /* 0x0000040d04008986 */ /* 0x0011e2000c101924 */
[----:B------:R-:W-:-:S13]  /*1c70*/  ISETP.NE.AND P0, PT, R0, 0x2, PT ;  /* 0x000000020000780c */ /* 0x000fda0003f05270 */
[----:B0-----:R-:W-:Y:S05]  /*1c80*/  @!P0 BRA `(.L_x_35) ;  /* 0x0000000000188947 */ /* 0x001fea0003800000 */
[----:B------:R-:W-:Y:S01]  /*1c90*/  ISETP.GE.AND P0, PT, R6, R7, PT ;  /* 0x000000070600720c */ /* 0x000fe20003f06270 */
[----:B------:R-:W-:-:S03]  /*1ca0*/  IMAD.MOV.U32 R10, RZ, RZ, R3 ;  /* 0x000000ffff0a7224 */ /* 0x000fc600078e0003 */
[----:B------:R-:W-:-:S13]  /*1cb0*/  ISETP.GE.OR P0, PT, R2, R9, P0 ;  /* 0x000000090200720c */ /* 0x000fda0000706670 */
[----:B------:R-:W0:Y:S01]  /*1cc0*/  @!P0 LDS R13, [R12+0x8] ;  /* 0x000008000c0d8984 */ /* 0x000e220000000800 */
[----:B------:R-:W-:-:S03]  /*1cd0*/  @!P0 MOV R10, R3 ;  /* 0x00000003000a8202 */ /* 0x000fc60000000f00 */
[----:B0-----:R0:W-:Y:S04]  /*1ce0*/  @!P0 STG.E desc[UR36][R4.64+0x8], R13 ;  /* 0x0000080d04008986 */ /* 0x0011e8000c101924 */
.L_x_35:
[----:B------:R-:W-:Y:S05]  /*1cf0*/  BSYNC.RECONVERGENT B0 ;  /* 0x0000000000007941 */ /* 0x000fea0003800200 */
.L_x_34:
[----:B------:R-:W-:Y:S04]  /*1d00*/  BSSY.RECONVERGENT B0, `(.L_x_33) ;  /* 0x0000025000007945 */ /* 0x000fe80003800200 */
[----:B------:R-:W-:Y:S05]  /*1d10*/  @P4 BRA `(.L_x_36) ;  /* 0x00000000008c4947 */ /* 0x000fea0003800000 */
[----:B------:R-:W1:Y:S01]  /*1d20*/  S2UR UR5, SR_CgaCtaId ;  /* 0x00000000000579c3 */ /* 0x000e620000008800 */
[----:B------:R-:W2:Y:S01]  /*1d30*/  LDCU UR8, c[0x0][0x3ac] ;  /* 0x00007580ff0877ac */ /* 0x000ea20008000800 */
[----:B------:R-:W3:Y:S06]  /*1d40*/  LDCU UR7, c[0x0][0x3a4] ;  /* 0x00007480ff0777ac */ /* 0x000eec0008000800 */
[----:B0-----:R-:W0:Y:S01]  /*1d50*/  LDC.64 R4, c[0x0][0x380] ;  /* 0x0000e000ff047b82 */ /* 0x001e220000000a00 */
[----:B------:R-:W-:Y:S01]  /*1d60*/  UMOV UR4, 0x400 ;  /* 0x0000040000047882 */ /* 0x000fe20000000000 */
[--C-:B--2---:R-:W-:Y:S01]  /*1d70*/  IADD3 R12, PT, PT, R21, -UR8, R10.reuse ;  /* 0x80000008150c7c10 */ /* 0x104fe2000fffe00a */
[----:B---3--:R-:W-:Y:S01]  /*1d80*/  IMAD R15, R19, UR7, R10 ;  /* 0x00000007130f7c24 */ /* 0x008fe2000f8e020a */
[----:B-1----:R-:W-:-:S06]  /*1d90*/  ULEA UR4, UR5, UR4, 0x18 ;  /* 0x0000000405047291 */ /* 0x002fcc000f8ec0ff */
[----:B------:R-:W-:-:S05]  /*1da0*/  LEA R12, R12, UR4, 0x2 ;  /* 0x000000040c0c7c11 */ /* 0x000fca000f8e10ff */
[----:B------:R-:W-:-:S07]  /*1db0*/  VIADD R14, R12, 0x8 ;  /* 0x000000080c0e7836 */ /* 0x000fce0000000000 */
.L_x_37:
[C---:B------:R-:W-:Y:S01]  /*1dc0*/  VIADD R12, R10.reuse, 0x1 ;  /* 0x000000010a0c7836 */ /* 0x040fe20000000000 */
[CC--:B------:R-:W-:Y:S01]  /*1dd0*/  ISETP.GE.AND P2, PT, R10.reuse, R7.reuse, PT ;  /* 0x000000070a00720c */ /* 0x0c0fe20003f46270 */
[C---:B------:R-:W-:Y:S02]  /*1de0*/  VIADD R20, R10.reuse, 0x3 ;  /* 0x000000030a147836 */ /* 0x040fe40000000000 */
[----:B------:R-:W-:Y:S01]  /*1df0*/  VIADD R18, R10, 0x2 ;  /* 0x000000020a127836 */ /* 0x000fe20000000000 */
[-C--:B------:R-:W-:Y:S01]  /*1e00*/  ISETP.GE.AND P3, PT, R12, R7.reuse, PT ;  /* 0x000000070c00720c */ /* 0x080fe20003f66270 */
[C---:B0-----:R-:W-:Y:S01]  /*1e10*/  IMAD.WIDE R12, R15.reuse, 0x4, R4 ;  /* 0x000000040f0c7825 */ /* 0x041fe200078e0204 */
[-C--:B------:R-:W-:Y:S02]  /*1e20*/  ISETP.GE.AND P1, PT, R20, R7.reuse, PT ;  /* 0x000000071400720c */ /* 0x080fe40003f26270 */
[----:B------:R-:W-:Y:S01]  /*1e30*/  ISETP.GE.AND P0, PT, R18, R7, PT ;  /* 0x000000071200720c */ /* 0x000fe20003f06270 */
[----:B------:R-:W-:Y:S01]  /*1e40*/  VIADD R15, R15, 0x4 ;  /* 0x000000040f0f7836 */ /* 0x000fe20000000000 */
[----:B------:R-:W-:-:S02]  /*1e50*/  ISETP.GE.OR P2, PT, R2, R9, P2 ;  /* 0x000000090200720c */ /* 0x000fc40001746670 */
[CC--:B------:R-:W-:Y:S02]  /*1e60*/  ISETP.GE.OR P3, PT, R2.reuse, R9.reuse, P3 ;  /* 0x000000090200720c */ /* 0x0c0fe40001f66670 */
[CC--:B------:R-:W-:Y:S02]  /*1e70*/  ISETP.GE.OR P1, PT, R2.reuse, R9.reuse, P1 ;  /* 0x000000090200720c */ /* 0x0c0fe40000f26670 */
[----:B------:R-:W-:Y:S02]  /*1e80*/  ISETP.GE.OR P0, PT, R2, R9, P0 ;  /* 0x000000090200720c */ /* 0x000fe40000706670 */
[----:B------:R-:W-:-:S05]  /*1e90*/  IADD3 R10, PT, PT, R10, 0x4, RZ ;  /* 0x000000040a0a7810 */ /* 0x000fca0007ffe0ff */
[----:B------:R-:W0:Y:S04]  /*1ea0*/  @!P2 LDS R19, [R14+-0x8] ;  /* 0xfffff8000e13a984 */ /* 0x000e280000000800 */
[----:B------:R-:W1:Y:S04]  /*1eb0*/  @!P3 LDS R21, [R14+-0x4] ;  /* 0xfffffc000e15b984 */ /* 0x000e680000000800 */
[----:B------:R-:W2:Y:S04]  /*1ec0*/  @!P1 LDS R25, [R14+0x4] ;  /* 0x000004000e199984 */ /* 0x000ea80000000800 */
[----:B------:R3:W4:Y:S02]  /*1ed0*/  @!P0 LDS R23, [R14] ;  /* 0x000000000e178984 */ /* 0x0007240000000800 */
[----:B---3--:R-:W-:-:S02]  /*1ee0*/  VIADD R14, R14, 0x10 ;  /* 0x000000100e0e7836 */ /* 0x008fc40000000000 */
[----:B0-----:R3:W-:Y:S04]  /*1ef0*/  @!P2 STG.E desc[UR36][R12.64], R19 ;  /* 0x000000130c00a986 */ /* 0x0017e8000c101924 */
[----:B-1----:R3:W-:Y:S04]  /*1f00*/  @!P3 STG.E desc[UR36][R12.64+0x4], R21 ;  /* 0x000004150c00b986 */ /* 0x0027e8000c101924 */
[----:B--2---:R3:W-:Y:S04]  /*1f10*/  @!P1 STG.E desc[UR36][R12.64+0xc], R25 ;  /* 0x00000c190c009986 */ /* 0x0047e8000c101924 */
[----:B----4-:R3:W-:Y:S01]  /*1f20*/  @!P0 STG.E desc[UR36][R12.64+0x8], R23 ;  /* 0x000008170c008986 */ /* 0x0107e2000c101924 */
[----:B------:R-:W-:-:S13]  /*1f30*/  ISETP.GE.AND P0, PT, R10, R11, PT ;  /* 0x0000000b0a00720c */ /* 0x000fda0003f06270 */
[----:B---3--:R-:W-:Y:S05]  /*1f40*/  @!P0 BRA `(.L_x_37) ;  /* 0xfffffffc009c8947 */ /* 0x008fea000383ffff */
.L_x_36:
[----:B------:R-:W-:Y:S05]  /*1f50*/  BSYNC.RECONVERGENT B0 ;  /* 0x0000000000007941 */ /* 0x000fea0003800200 */
.L_x_33:
[----:B------:R-:W-:-:S05]  /*1f60*/  VIADD R2, R2, 0x1 ;  /* 0x0000000102027836 */ /* 0x000fca0000000000 */
[----:B------:R-:W-:-:S13]  /*1f70*/  ISETP.GE.AND P0, PT, R2, R17, PT ;  /* 0x000000110200720c */ /* 0x000fda0003f06270 */
[----:B------:R-:W-:Y:S05]  /*1f80*/  @!P0 BRA `(.L_x_38) ;  /* 0xfffffff800ac8947 */ /* 0x000fea000383ffff */
[----:B------:R-:W-:Y:S05]  /*1f90*/  EXIT ;  /* 0x000000000000794d */ /* 0x000fea0003800000 */
.L_x_39:
[----:B------:R-:W-:-:S00]  /*1fa0*/  BRA `(.L_x_39) ;  /* 0xfffffffc00fc7947 */ /* 0x000fc0000383ffff */
[----:B------:R-:W-:-:S00]  /*1fb0*/  NOP ;  /* 0x0000000000007918 */ /* 0x000fc00000000000 */
        /* <DEDUP_REMOVED lines=12> */
.L_x_60:


//--------------------- .text._Z5dotgsPfS_S_iiii  --------------------------
	.section	.text._Z5dotgsPfS_S_iiii,"ax",@progbits
	.align	128
        .global         _Z5dotgsPfS_S_iiii
        .type           _Z5dotgsPfS_S_iiii,@function
        .size           _Z5dotgsPfS_S_iiii,(.L_x_61 - _Z5dotgsPfS_S_iiii)
        .other          _Z5dotgsPfS_S_iiii,@"STO_CUDA_ENTRY STV_DEFAULT"
_Z5dotgsPfS_S_iiii:
.text._Z5dotgsPfS_S_iiii:
[----:B------:R-:W-:Y:S08]  /*0000*/  LDC R1, c[0x0][0x37c] ;  /* 0x0000df00ff017b82 */ /* 0x000ff00000000800 */
[----:B------:R-:W0:Y:S08]  /*0010*/  LDC R9, c[0x0][0x360] ;  /* 0x0000d800ff097b82 */ /* 0x000e300000000800 */
[----:B------:R-:W1:Y:S08]  /*0020*/  LDC R4, c[0x0][0x364] ;  /* 0x0000d900ff047b82 */ /* 0x000e700000000800 */
[----:B------:R-:W2:Y:S01]  /*0030*/  LDC.64 R2, c[0x0][0x3a0] ;  /* 0x0000e800ff027b82 */ /* 0x000ea20000000a00 */
[----:B0-----:R-:W0:Y:S01]  /*0040*/  I2F.U32.RP R0, R9 ;  /* 0x0000000900007306 */ /* 0x001e220000209000 */
[----:B------:R-:W-:-:S07]  /*0050*/  ISETP.NE.U32.AND P2, PT, R9, RZ, PT ;  /* 0x000000ff0900720c */ /* 0x000fce0003f45070 */
[----:B-1----:R-:W1:Y:S08]  /*0060*/  I2F.U32.RP R5, R4 ;  /* 0x0000000400057306 */ /* 0x002e700000209000 */
[----:B0-----:R-:W0:Y:S01]  /*0070*/  MUFU.RCP R0, R0 ;  /* 0x0000000000007308 */ /* 0x001e220000001000 */
[----:B--2---:R-:W-:Y:S02]  /*0080*/  IADD3 R2, PT, PT, R9, -0x1, R2 ;  /* 0xffffffff09027810 */ /* 0x004fe40007ffe002 */
[----:B------:R-:W-:-:S05]  /*0090*/  IADD3 R3, PT, PT, R4, -0x1, R3 ;  /* 0xffffffff04037810 */ /* 0x000fca0007ffe003 */
[----:B-1----:R-:W-:Y:S01]  /*00a0*/  MUFU.RCP R5, R5 ;  /* 0x0000000500057308 */ /* 0x002fe20000001000 */
[----:B0-----:R-:W-:-:S07]  /*00b0*/  VIADD R6, R0, 0xffffffe ;  /* 0x0ffffffe00067836 */ /* 0x001fce0000000000 */
[----:B------:R0:W1:Y:S02]  /*00c0*/  F2I.FTZ.U32.TRUNC.NTZ R7, R6 ;  /* 0x0000000600077305 */ /* 0x000064000021f000 */
[----:B0-----:R-:W-:Y:S02]  /*00d0*/  HFMA2 R6, -RZ, RZ, 0, 0 ;  /* 0x00000000ff067431 */ /* 0x001fe400000001ff */
[----:B-1----:R-:W-:-:S04]  /*00e0*/  IMAD.MOV R8, RZ, RZ, -R7 ;  /* 0x000000ffff087224 */ /* 0x002fc800078e0a07 */
[----:B------:R-:W-:-:S04]  /*00f0*/  IMAD R11, R8, R9, RZ ;  /* 0x00000009080b7224 */ /* 0x000fc800078e02ff */
[----:B------:R-:W-:-:S04]  /*0100*/  IMAD.HI.U32 R7, R7, R11, R6 ;  /* 0x0000000b07077227 */ /* 0x000fc800078e0006 */
[----:B------:R-:W-:Y:S02]  /*0110*/  VIADD R6, R5, 0xffffffe ;  /* 0x0ffffffe05067836 */ /* 0x000fe40000000000 */
[----:B------:R-:W-:Y:S02]  /*0120*/  IMAD.HI.U32 R14, R7, R2, RZ ;  /* 0x00000002070e7227 */ /* 0x000fe400078e00ff */
[----:B------:R0:W1:Y:S02]  /*0130*/  F2I.FTZ.U32.TRUNC.NTZ R7, R6 ;  /* 0x0000000600077305 */ /* 0x000064000021f000 */
[----:B------:R-:W-:-:S04]  /*0140*/  IMAD.MOV R0, RZ, RZ, -R14 ;  /* 0x000000ffff007224 */ /* 0x000fc800078e0a0e */
[----:B------:R-:W-:Y:S02]  /*0150*/  IMAD R2, R9, R0, R2 ;  /* 0x0000000009027224 */ /* 0x000fe400078e0202 */
[----:B0-----:R-:W-:-:S03]  /*0160*/  IMAD.MOV.U32 R6, RZ, RZ, RZ ;  /* 0x000000ffff067224 */ /* 0x001fc600078e00ff */
[----:B------:R-:W-:Y:S02]  /*0170*/  ISETP.GE.U32.AND P0, PT, R2, R9, PT ;  /* 0x000000090200720c */ /* 0x000fe40003f06070 */
[----:B-1----:R-:W-:-:S05]  /*0180*/  IADD3 R5, PT, PT, RZ, -R7, RZ ;  /* 0x80000007ff057210 */ /* 0x002fca0007ffe0ff */
[----:B------:R-:W-:-:S06]  /*0190*/  IMAD R5, R5, R4, RZ ;  /* 0x0000000405057224 */ /* 0x000fcc00078e02ff */
[----:B------:R-:W-:Y:S01]  /*01a0*/  @P0 IMAD.IADD R2, R2, 0x1, -R9 ;  /* 0x0000000102020824 */ /* 0x000fe200078e0a09 */
[----:B------:R-:W-:Y:S01]  /*01b0*/  @P0 IADD3 R14, PT, PT, R14, 0x1, RZ ;  /* 0x000000010e0e0810 */ /* 0x000fe20007ffe0ff */
[----:B------:R-:W-:-:S03]  /*01c0*/  IMAD.HI.U32 R0, R7, R5, R6 ;  /* 0x0000000507007227 */ /* 0x000fc600078e0006 */
[----:B------:R-:W-:-:S03]  /*01d0*/  ISETP.GE.U32.AND P1, PT, R2, R9, PT ;  /* 0x000000090200720c */ /* 0x000fc60003f26070 */
[----:B------:R-:W-:-:S04]  /*01e0*/  IMAD.HI.U32 R0, R0, R3, RZ ;  /* 0x0000000300007227 */ /* 0x000fc800078e00ff */
[----:B------:R-:W-:-:S04]  /*01f0*/  IMAD.MOV R2, RZ, RZ, -R0 ;  /* 0x000000ffff027224 */ /* 0x000fc800078e0a00 */
[----:B------:R-:W-:Y:S02]  /*0200*/  IMAD R3, R4, R2, R3 ;  /* 0x0000000204037224 */ /* 0x000fe400078e0203 */
[----:B------:R-:W-:Y:S01]  /*0210*/  @P1 VIADD R14, R14, 0x1 ;  /* 0x000000010e0e1836 */ /* 0x000fe20000000000 */
[----:B------:R-:W-:Y:S02]  /*0220*/  @!P2 LOP3.LUT R14, RZ, R9, RZ, 0x33, !PT ;  /* 0x00000009ff0ea212 */ /* 0x000fe400078e33ff */
[----:B------:R-:W-:Y:S02]  /*0230*/  ISETP.GE.U32.AND P0, PT, R3, R4, PT ;  /* 0x000000040300720c */ /* 0x000fe40003f06070 */
[----:B------:R-:W-:-:S13]  /*0240*/  ISETP.GE.AND P1, PT, R14, 0x1, PT ;  /* 0x000000010e00780c */ /* 0x000fda0003f26270 */
[----:B------:R-:W-:Y:S05]  /*0250*/  @!P1 EXIT ;  /* 0x000000000000994d */ /* 0x000fea0003800000 */
[----:B------:R-:W0:Y:S01]  /*0260*/  S2R R5, SR_TID.Y ;  /* 0x0000000000057919 */ /* 0x000e220000002200 */
[-C--:B------:R-:W-:Y:S01]  /*0270*/  @P0 IADD3 R3, PT, PT, R3, -R4.reuse, RZ ;  /* 0x8000000403030210 */ /* 0x080fe20007ffe0ff */
[----:B------:R-:W-:Y:S01]  /*0280*/  @P0 VIADD R0, R0, 0x1 ;  /* 0x0000000100000836 */ /* 0x000fe20000000000 */
[----:B------:R-:W-:Y:S01]  /*0290*/  ISETP.NE.U32.AND P2, PT, R4, RZ, PT ;  /* 0x000000ff0400720c */ /* 0x000fe20003f45070 */
[----:B------:R-:W1:Y:S01]  /*02a0*/  S2R R15, SR_TID.X ;  /* 0x00000000000f7919 */ /* 0x000e620000002100 */
[-C--:B------:R-:W-:Y:S01]  /*02b0*/  ISETP.GE.U32.AND P1, PT, R3, R4.reuse, PT ;  /* 0x000000040300720c */ /* 0x080fe20003f26070 */
[----:B------:R-:W2:Y:S01]  /*02c0*/  S2UR UR4, SR_CTAID.Y ;  /* 0x00000000000479c3 */ /* 0x000ea20000002600 */
[----:B------:R-:W3:Y:S01]  /*02d0*/  LDCU.64 UR6, c[0x0][0x358] ;  /* 0x00006b00ff0677ac */ /* 0x000ee20008000a00 */
[----:B------:R-:W2:Y:S01]  /*02e0*/  S2R R11, SR_CTAID.X ;  /* 0x00000000000b7919 */ /* 0x000ea20000002500 */
[----:B------:R-:W4:Y:S05]  /*02f0*/  LDCU.64 UR10, c[0x0][0x390] ;  /* 0x00007200ff0a77ac */ /* 0x000f2a0008000a00 */
[----:B------:R-:W2:Y:S04]  /*0300*/  LDC R6, c[0x0][0x39c] ;  /* 0x0000e700ff067b82 */ /* 0x000ea80000000800 */
[----:B------:R-:W-:Y:S01]  /*0310*/  @P1 VIADD R0, R0, 0x1 ;  /* 0x0000000100001836 */ /* 0x000fe20000000000 */
[----:B------:R-:W-:-:S03]  /*0320*/  @!P2 LOP3.LUT R0, RZ, R4, RZ, 0x33, !PT ;  /* 0x00000004ff00a212 */ /* 0x000fc600078e33ff */
[----:B------:R-:W5:Y:S02]  /*0330*/  LDC.64 R2, c[0x0][0x388] ;  /* 0x0000e200ff027b82 */ /* 0x000f640000000a00 */
[----:B0-----:R-:W-:-:S04]  /*0340*/  IMAD R10, R0, R5, RZ ;  /* 0x00000005000a7224 */ /* 0x001fc800078e02ff */
[----:B------:R-:W-:Y:S01]  /*0350*/  VIADD R13, R10, 0x1 ;  /* 0x000000010a0d7836 */ /* 0x000fe20000000000 */
[----:B------:R-:W-:Y:S01]  /*0360*/  IADD3 R12, PT, PT, R0, R10, RZ ;  /* 0x0000000a000c7210 */ /* 0x000fe20007ffe0ff */
[----:B-1----:R-:W-:Y:S02]  /*0370*/  IMAD R15, R14, R15, RZ ;  /* 0x0000000f0e0f7224 */ /* 0x002fe400078e02ff */
[----:B--2---:R-:W-:Y:S01]  /*0380*/  IMAD R5, R11, R6, UR4 ;  /* 0x000000040b057e24 */ /* 0x004fe2000f8e0206 */
[----:B------:R-:W-:Y:S01]  /*0390*/  VIMNMX R7, PT, PT, R12, R13, !PT ;  /* 0x0000000d0c077248 */ /* 0x000fe20007fe0100 */
[----:B------:R-:W-:Y:S02]  /*03a0*/  IMAD.IADD R14, R14, 0x1, R15 ;  /* 0x000000010e0e7824 */ /* 0x000fe400078e020f */
[C---:B------:R-:W-:Y:S01]  /*03b0*/  VIADD R16, R10.reuse, 0x3 ;  /* 0x000000030a107836 */ /* 0x040fe20000000000 */
[C---:B------:R-:W-:Y:S01]  /*03c0*/  IADD3 R17, PT, PT, -R10.reuse, R7, RZ ;  /* 0x000000070a117210 */ /* 0x040fe20007ffe1ff */
[----:B------:R-:W-:-:S02]  /*03d0*/  IMAD.IADD R4, R10, 0x1, -R7 ;  /* 0x000000010a047824 */ /* 0x000fc400078e0a07 */
[----:B-----5:R-:W-:Y:S01]  /*03e0*/  IMAD.WIDE R2, R5, 0x4, R2 ;  /* 0x0000000405027825 */ /* 0x020fe200078e0202 */
[----:B------:R-:W-:Y:S02]  /*03f0*/  LOP3.LUT R17, R17, 0x3, RZ, 0xc0, !PT ;  /* 0x0000000311117812 */ /* 0x000fe400078ec0ff */
[----:B---34-:R-:W-:-:S13]  /*0400*/  ISETP.GT.U32.AND P1, PT, R4, -0x4, PT ;  /* 0xfffffffc0400780c */ /* 0x018fda0003f24070 */
.L_x_49:
[----:B------:R-:W-:-:S13]  /*0410*/  ISETP.GE.AND P0, PT, R0, 0x1, PT ;  /* 0x000000010000780c */ /* 0x000fda0003f06270 */
[----:B012---:R-:W-:Y:S05]  /*0420*/  @!P0 BRA `(.L_x_40) ;  /* 0x0000000400888947 */ /* 0x007fea0003800000 */
[----:B------:R-:W0:Y:S01]  /*0430*/  LDC.64 R4, c[0x0][0x3a0] ;  /* 0x0000e800ff047b82 */ /* 0x000e220000000a00 */
[----:B------:R-:W-:Y:S01]  /*0440*/  ISETP.NE.AND P0, PT, R17, RZ, PT ;  /* 0x000000ff1100720c */ /* 0x000fe20003f05270 */
[----:B------:R-:W-:Y:S01]  /*0450*/  BSSY.RECONVERGENT B0, `(.L_x_41) ;  /* 0x0000030000007945 */ /* 0x000fe20003800200 */
[----:B------:R-:W-:-:S05]  /*0460*/  MOV R18, R10 ;  /* 0x0000000a00127202 */ /* 0x000fca0000000f00 */
[----:B------:R-:W1:Y:S01]  /*0470*/  LDC R7, c[0x0][0x39c] ;  /* 0x0000e700ff077b82 */ /* 0x000e620000000800 */
[----:B0-----:R-:W-:Y:S02]  /*0480*/  IMAD R20, R11, R4, R15 ;  /* 0x000000040b147224 */ /* 0x001fe400078e020f */
[----:B------:R-:W-:Y:S02]  /*0490*/  IMAD R19, R15, R5, RZ ;  /* 0x000000050f137224 */ /* 0x000fe400078e02ff */
[----:B-1----:R-:W-:Y:S01]  /*04a0*/  IMAD R20, R20, R7, UR4 ;  /* 0x0000000414147e24 */ /* 0x002fe2000f8e0207 */
[----:B------:R-:W-:Y:S06]  /*04b0*/  @!P0 BRA `(.L_x_42) ;  /* 0x0000000000a48947 */ /* 0x000fec0003800000 */
[----:B------:R-:W0:Y:S01]  /*04c0*/  LDC.64 R6, c[0x0][0x390] ;  /* 0x0000e400ff067b82 */ /* 0x000e220000000a00 */
[----:B------:R-:W-:Y:S01]  /*04d0*/  ISETP.GE.AND P0, PT, R15, R4, PT ;  /* 0x000000040f00720c */ /* 0x000fe20003f06270 */
[----:B------:R-:W-:-:S03]  /*04e0*/  IMAD.IADD R9, R10, 0x1, R19 ;  /* 0x000000010a097824 */ /* 0x000fc600078e0213 */
[----:B------:R-:W-:-:S13]  /*04f0*/  ISETP.GE.OR P2, PT, R10, R5, P0 ;  /* 0x000000050a00720c */ /* 0x000fda0000746670 */
[----:B------:R-:W2:Y:S01]  /*0500*/  @!P2 LDG.E R18, desc[UR6][R2.64] ;  /* 0x000000060212a981 */ /* 0x000ea2000c1e1900 */
[----:B0-----:R-:W-:Y:S02]  /*0510*/  IMAD.WIDE R6, R9, 0x4, R6 ;  /* 0x0000000409067825 */ /* 0x001fe400078e0206 */
[----:B------:R-:W0:Y:S03]  /*0520*/  LDC.64 R8, c[0x0][0x380] ;  /* 0x0000e000ff087b82 */ /* 0x000e260000000a00 */
[----:B------:R-:W2:Y:S01]  /*0530*/  @!P2 LDG.E R23, desc[UR6][R6.64] ;  /* 0x000000060617a981 */ /* 0x000ea2000c1e1900 */
[----:B------:R-:W-:-:S04]  /*0540*/  IMAD R21, R20, R5, R10 ;  /* 0x0000000514157224 */ /* 0x000fc800078e020a */
[----:B0-----:R-:W-:-:S04]  /*0550*/  IMAD.WIDE R8, R21, 0x4, R8 ;  /* 0x0000000415087825 */ /* 0x001fc800078e0208 */
[----:B--2---:R-:W-:-:S05]  /*0560*/  @!P2 FMUL R23, R18, R23 ;  /* 0x000000171217a220 */ /* 0x004fca0000400000 */
[----:B------:R0:W-:Y:S01]  /*0570*/  @!P2 STG.E desc[UR6][R8.64], R23 ;  /* 0x000000170800a986 */ /* 0x0001e2000c101906 */
[----:B------:R-:W-:Y:S01]  /*0580*/  ISETP.NE.AND P2, PT, R17, 0x1, PT ;  /* 0x000000011100780c */ /* 0x000fe20003f45270 */
[----:B------:R-:W-:-:S12]  /*0590*/  IMAD.MOV.U32 R18, RZ, RZ, R13 ;  /* 0x000000ffff127224 */ /* 0x000fd800078e000d */
[----:B0-----:R-:W-:Y:S05]  /*05a0*/  @!P2 BRA `(.L_x_42) ;  /* 0x000000000068a947 */ /* 0x001fea0003800000 */
[----:B------:R-:W-:Y:S01]  /*05b0*/  ISETP.GE.OR P0, PT, R13, R5, P0 ;  /* 0x000000050d00720c */ /* 0x000fe20000706670 */
[----:B------:R-:W-:Y:S01]  /*05c0*/  BSSY.RECONVERGENT B1, `(.L_x_43) ;  /* 0x0000007000017945 */ /* 0x000fe20003800200 */
[----:B------:R-:W-:-:S11]  /*05d0*/  ISETP.NE.AND P2, PT, R17, 0x2, PT ;  /* 0x000000021100780c */ /* 0x000fd60003f45270 */
[----:B------:R-:W-:Y:S05]  /*05e0*/  @P0 BRA `(.L_x_44) ;  /* 0x0000000000100947 */ /* 0x000fea0003800000 */
[----:B------:R-:W2:Y:S04]  /*05f0*/  LDG.E R7, desc[UR6][R6.64+0x4] ;  /* 0x0000040606077981 */ /* 0x000ea8000c1e1900 */
[----:B------:R-:W2:Y:S02]  /*0600*/  LDG.E R18, desc[UR6][R2.64] ;  /* 0x0000000602127981 */ /* 0x000ea4000c1e1900 */
[----:B--2---:R-:W-:-:S05]  /*0610*/  FMUL R21, R18, R7 ;  /* 0x0000000712157220 */ /* 0x004fca0000400000 */
[----:B------:R0:W-:Y:S02]  /*0620*/  STG.E desc[UR6][R8.64+0x4], R21 ;  /* 0x0000041508007986 */ /* 0x0001e4000c101906 */
.L_x_44:
[----:B------:R-:W-:Y:S05]  /*0630*/  BSYNC.RECONVERGENT B1 ;  /* 0x0000000000017941 */ /* 0x000fea0003800200 */
.L_x_43:
[----:B------:R-:W-:Y:S01]  /*0640*/  IADD3 R18, PT, PT, R10, 0x2, RZ ;  /* 0x000000020a127810 */ /* 0x000fe20007ffe0ff */
[----:B------:R-:W-:Y:S06]  /*0650*/  @!P2 BRA `(.L_x_42) ;  /* 0x00000000003ca947 */ /* 0x000fec0003800000 */
[----:B------:R-:W-:Y:S01]  /*0660*/  ISETP.GE.AND P0, PT, R18, R5, PT ;  /* 0x000000051200720c */ /* 0x000fe20003f06270 */
[----:B------:R-:W-:-:S03]  /*0670*/  IMAD.MOV.U32 R18, RZ, RZ, R16 ;  /* 0x000000ffff127224 */ /* 0x000fc600078e0010 */
[----:B------:R-:W-:-:S13]  /*0680*/  ISETP.GE.OR P0, PT, R15, R4, P0 ;  /* 0x000000040f00720c */ /* 0x000fda0000706670 */
[----:B------:R-:W-:Y:S05]  /*0690*/  @P0 BRA `(.L_x_42) ;  /* 0x00000000002c0947 */ /* 0x000fea0003800000 */
[----:B------:R-:W1:Y:S01]  /*06a0*/  LDCU.64 UR8, c[0x0][0x390] ;  /* 0x00007200ff0877ac */ /* 0x000e620008000a00 */
[----:B------:R-:W-:Y:S02]  /*06b0*/  SHF.R.S32.HI R6, RZ, 0x1f, R10 ;  /* 0x0000001fff067819 */ /* 0x000fe4000001140a */
[----:B------:R-:W-:-:S04]  /*06c0*/  IADD3 R7, P0, PT, R10, R19, RZ ;  /* 0x000000130a077210 */ /* 0x000fc80007f1e0ff */
[----:B------:R-:W-:Y:S02]  /*06d0*/  LEA.HI.X.SX32 R18, R19, R6, 0x1, P0 ;  /* 0x0000000613127211 */ /* 0x000fe400000f0eff */
[----:B-1----:R-:W-:-:S04]  /*06e0*/  LEA R6, P0, R7, UR8, 0x2 ;  /* 0x0000000807067c11 */ /* 0x002fc8000f8010ff */
[----:B------:R-:W-:Y:S02]  /*06f0*/  LEA.HI.X R7, R7, UR9, R18, 0x2, P0 ;  /* 0x0000000907077c11 */ /* 0x000fe400080f1412 */
[----:B------:R-:W0:Y:S04]  /*0700*/  LDG.E R18, desc[UR6][R2.64] ;  /* 0x0000000602127981 */ /* 0x000e28000c1e1900 */
[----:B------:R-:W0:Y:S02]  /*0710*/  LDG.E R7, desc[UR6][R6.64+0x8] ;  /* 0x0000080606077981 */ /* 0x000e24000c1e1900 */
[----:B0-----:R-:W-:Y:S01]  /*0720*/  FMUL R21, R18, R7 ;  /* 0x0000000712157220 */ /* 0x001fe20000400000 */
[----:B------:R-:W-:-:S04]  /*0730*/  IMAD.MOV.U32 R18, RZ, RZ, R16 ;  /* 0x000000ffff127224 */ /* 0x000fc800078e0010 */
[----:B------:R1:W-:Y:S03]  /*0740*/  STG.E desc[UR6][R8.64+0x8], R21 ;  /* 0x0000081508007986 */ /* 0x0003e6000c101906 */
.L_x_42:
[----:B------:R-:W-:Y:S05]  /*0750*/  BSYNC.RECONVERGENT B0 ;  /* 0x0000000000007941 */ /* 0x000fea0003800200 */
.L_x_41:
[----:B------:R-:W-:Y:S04]  /*0760*/  BSSY.RECONVERGENT B0, `(.L_x_40) ;  /* 0x000002e000007945 */ /* 0x000fe80003800200 */
[----:B------:R-:W-:Y:S05]  /*0770*/  @P1 BRA `(.L_x_45) ;  /* 0x0000000000b01947 */ /* 0x000fea0003800000 */
[----:B01----:R-:W0:Y:S01]  /*0780*/  LDC R21, c[0x0][0x3a4] ;  /* 0x0000e900ff157b82 */ /* 0x003e220000000800 */
[----:B------:R-:W-:Y:S01]  /*0790*/  ISETP.GE.AND P0, PT, R15, R4, PT ;  /* 0x000000040f00720c */ /* 0x000fe20003f06270 */
[----:B------:R-:W-:Y:S01]  /*07a0*/  IMAD R23, R20, R5, R18 ;  /* 0x0000000514177224 */ /* 0x000fe200078e0212 */
[----:B------:R-:W-:Y:S02]  /*07b0*/  IADD3 R25, PT, PT, R19, R18, RZ ;  /* 0x0000001213197210 */ /* 0x000fe40007ffe0ff */
[----:B------:R-:W-:-:S09]  /*07c0*/  SHF.R.S32.HI R27, RZ, 0x1f, R19 ;  /* 0x0000001fff1b7819 */ /* 0x000fd20000011413 */
.L_x_48:
[----:B0-----:R-:W-:Y:S01]  /*07d0*/  ISETP.GE.OR P3, PT, R18, R21, P0 ;  /* 0x000000151200720c */ /* 0x001fe20000766670 */
[----:B--2---:R-:W0:-:S12]  /*07e0*/  LDC.64 R6, c[0x0][0x380] ;  /* 0x0000e000ff067b82 */ /* 0x004e180000000a00 */
[----:B------:R-:W1:Y:S01]  /*07f0*/  @!P3 LDC.64 R4, c[0x0][0x390] ;  /* 0x0000e400ff04bb82 */ /* 0x000e620000000a00 */
[----:B------:R-:W2:Y:S01]  /*0800*/  @!P3 LDG.E R20, desc[UR6][R2.64] ;  /* 0x000000060214b981 */ /* 0x000ea2000c1e1900 */
[----:B-1----:R-:W-:-:S06]  /*0810*/  @!P3 IMAD.WIDE R8, R25, 0x4, R4 ;  /* 0x000000041908b825 */ /* 0x002fcc00078e0204 */
[----:B------:R-:W2:Y:S01]  /*0820*/  @!P3 LDG.E R9, desc[UR6][R8.64] ;  /* 0x000000060809b981 */ /* 0x000ea2000c1e1900 */
[----:B------:R-:W-:Y:S01]  /*0830*/  VIADD R4, R18, 0x1 ;  /* 0x0000000112047836 */ /* 0x000fe20000000000 */
[----:B------:R-:W-:-:S04]  /*0840*/  IADD3 R5, P4, PT, R19, R18, RZ ;  /* 0x0000001213057210 */ /* 0x000fc80007f9e0ff */
[----:B------:R-:W-:Y:S02]  /*0850*/  ISETP.GE.OR P2, PT, R4, R21, P0 ;  /* 0x000000150400720c */ /* 0x000fe40000746670 */
[----:B------:R-:W-:Y:S02]  /*0860*/  LEA.HI.X.SX32 R22, R18, R27, 0x1, P4 ;  /* 0x0000001b12167211 */ /* 0x000fe400020f0eff */
[----:B------:R-:W-:Y:S01]  /*0870*/  LEA R4, P4, R5, UR10, 0x2 ;  /* 0x0000000a05047c11 */ /* 0x000fe2000f8810ff */
[----:B0-----:R-:W-:-:S03]  /*0880*/  IMAD.WIDE R6, R23, 0x4, R6 ;  /* 0x0000000417067825 */ /* 0x001fc600078e0206 */
[----:B------:R-:W-:Y:S01]  /*0890*/  LEA.HI.X R5, R5, UR11, R22, 0x2, P4 ;  /* 0x0000000b05057c11 */ /* 0x000fe2000a0f1416 */
[----:B--2---:R-:W-:-:S05]  /*08a0*/  @!P3 FMUL R29, R20, R9 ;  /* 0x00000009141db220 */ /* 0x004fca0000400000 */
[----:B------:R0:W-:Y:S04]  /*08b0*/  @!P3 STG.E desc[UR6][R6.64], R29 ;  /* 0x0000001d0600b986 */ /* 0x0001e8000c101906 */
[----:B------:R-:W2:Y:S04]  /*08c0*/  @!P2 LDG.E R8, desc[UR6][R2.64] ;  /* 0x000000060208a981 */ /* 0x000ea8000c1e1900 */
[----:B------:R-:W2:Y:S01]  /*08d0*/  @!P2 LDG.E R9, desc[UR6][R4.64+0x4] ;  /* 0x000004060409a981 */ /* 0x000ea2000c1e1900 */
[----:B------:R-:W-:-:S05]  /*08e0*/  VIADD R20, R18, 0x2 ;  /* 0x0000000212147836 */ /* 0x000fca0000000000 */
[----:B------:R-:W-:Y:S01]  /*08f0*/  ISETP.GE.OR P3, PT, R20, R21, P0 ;  /* 0x000000151400720c */ /* 0x000fe20000766670 */
[----:B------:R-:W-:Y:S01]  /*0900*/  BSSY.RECONVERGENT B1, `(.L_x_46) ;  /* 0x000000a000017945 */ /* 0x000fe20003800200 */
[----:B------:R-:W-:-:S04]  /*0910*/  IADD3 R22, PT, PT, R18, 0x3, RZ ;  /* 0x0000000312167810 */ /* 0x000fc80007ffe0ff */
[----:B------:R-:W-:Y:S01]  /*0920*/  ISETP.GE.OR P4, PT, R22, R21, P0 ;  /* 0x000000151600720c */ /* 0x000fe20000786670 */
[----:B--2---:R-:W-:-:S05]  /*0930*/  @!P2 FMUL R9, R8, R9 ;  /* 0x000000090809a220 */ /* 0x004fca0000400000 */
[----:B------:R0:W-:Y:S01]  /*0940*/  @!P2 STG.E desc[UR6][R6.64+0x4], R9 ;  /* 0x000004090600a986 */ /* 0x0001e2000c101906 */
[----:B------:R-:W-:Y:S06]  /*0950*/  @P3 BRA `(.L_x_47) ;  /* 0x0000000000103947 */ /* 0x000fec0003800000 */
[----:B------:R-:W2:Y:S04]  /*0960*/  LDG.E R8, desc[UR6][R2.64] ;  /* 0x0000000602087981 */ /* 0x000ea8000c1e1900 */
[----:B0-----:R-:W2:Y:S02]  /*0970*/  LDG.E R9, desc[UR6][R4.64+0x8] ;  /* 0x0000080604097981 */ /* 0x001ea4000c1e1900 */
[----:B--2---:R-:W-:-:S05]  /*0980*/  FMUL R9, R8, R9 ;  /* 0x0000000908097220 */ /* 0x004fca0000400000 */
[----:B------:R1:W-:Y:S02]  /*0990*/  STG.E desc[UR6][R6.64+0x8], R9 ;  /* 0x0000080906007986 */ /* 0x0003e4000c101906 */
.L_x_47:
[----:B------:R-:W-:Y:S05]  /*09a0*/  BSYNC.RECONVERGENT B1 ;  /* 0x0000000000017941 */ /* 0x000fea0003800200 */
.L_x_46:
[----:B------:R-:W0:Y:S04]  /*09b0*/  @!P4 LDG.E R5, desc[UR6][R4.64+0xc] ;  /* 0x00000c060405c981 */ /* 0x000e28000c1e1900 */
[----:B------:R-:W0:Y:S01]  /*09c0*/  @!P4 LDG.E R8, desc[UR6][R2.64] ;  /* 0x000000060208c981 */ /* 0x000e22000c1e1900 */
[----:B------:R-:W-:Y:S01]  /*09d0*/  VIADD R18, R18, 0x4 ;  /* 0x0000000412127836 */ /* 0x000fe20000000000 */
[----:B------:R-:W-:Y:S01]  /*09e0*/  IADD3 R23, PT, PT, R23, 0x4, RZ ;  /* 0x0000000417177810 */ /* 0x000fe20007ffe0ff */
[----:B------:R-:W-:-:S03]  /*09f0*/  VIADD R25, R25, 0x4 ;  /* 0x0000000419197836 */ /* 0x000fc60000000000 */
[----:B------:R-:W-:Y:S01]  /*0a00*/  ISETP.GE.AND P2, PT, R18, R12, PT ;  /* 0x0000000c1200720c */ /* 0x000fe20003f46270 */
[----:B01----:R-:W-:-:S05]  /*0a10*/  @!P4 FMUL R9, R8, R5 ;  /* 0x000000050809c220 */ /* 0x003fca0000400000 */
[----:B------:R2:W-:Y:S07]  /*0a20*/  @!P4 STG.E desc[UR6][R6.64+0xc], R9 ;  /* 0x00000c090600c986 */ /* 0x0005ee000c101906 */
[----:B------:R-:W-:Y:S05]  /*0a30*/  @!P2 BRA `(.L_x_48) ;  /* 0xfffffffc0064a947 */ /* 0x000fea000383ffff */
.L_x_45:
[----:B------:R-:W-:Y:S05]  /*0a40*/  BSYNC.RECONVERGENT B0 ;  /* 0x0000000000007941 */ /* 0x000fea0003800200 */
.L_x_40:
[----:B------:R-:W-:-:S04]  /*0a50*/  IADD3 R15, PT, PT, R15, 0x1, RZ ;  /* 0x000000010f0f7810 */ /* 0x000fc80007ffe0ff */
[----:B------:R-:W-:-:S13]  /*0a60*/  ISETP.GE.AND P0, PT, R15, R14, PT ;  /* 0x0000000e0f00720c */ /* 0x000fda0003f06270 */
[----:B------:R-:W-:Y:S05]  /*0a70*/  @!P0 BRA `(.L_x_49) ;  /* 0xfffffff800648947 */ /* 0x000fea000383ffff */
[----:B------:R-:W-:Y:S05]  /*0a80*/  EXIT ;  /* 0x000000000000794d */ /* 0x000fea0003800000 */
.L_x_50:
        /* <DEDUP_REMOVED lines=15> */
.L_x_61:


//--------------------- .text._Z4dotgPfS_S_iiii   --------------------------
	.section	.text._Z4dotgPfS_S_iiii,"ax",@progbits
	.align	128
        .global         _Z4dotgPfS_S_iiii
        .type           _Z4dotgPfS_S_iiii,@function
        .size           _Z4dotgPfS_S_iiii,(.L_x_62 - _Z4dotgPfS_S_iiii)
        .other          _Z4dotgPfS_S_iiii,@"STO_CUDA_ENTRY STV_DEFAULT"
_Z4dotgPfS_S_iiii:
.text._Z4dotgPfS_S_iiii:
[----:B------:R-:W-:Y:S08]  /*0000*/  LDC R1, c[0x0][0x37c] ;  /* 0x0000df00ff017b82 */ /* 0x000ff00000000800 */
[----:B------:R-:W0:Y:S02]  /*0010*/  LDC R0, c[0x0][0x398] ;  /* 0x0000e600ff007b82 */ /* 0x000e240000000800 */
[----:B0-----:R-:W-:-:S13]  /*0020*/  ISETP.GE.AND P0, PT, R0, 0x1, PT ;  /* 0x000000010000780c */ /* 0x001fda0003f06270 */
[----:B------:R-:W-:Y:S05]  /*0030*/  @!P0 EXIT ;  /* 0x000000000000894d */ /* 0x000fea0003800000 */
[----:B------:R-:W0:Y:S01]  /*0040*/  LDC.64 R2, c[0x0][0x3a0] ;  /* 0x0000e800ff027b82 */ /* 0x000e220000000a00 */
[----:B------:R-:W0:Y:S02]  /*0050*/  LDCU UR4, c[0x0][0x39c] ;  /* 0x00007380ff0477ac */ /* 0x000e240008000800 */
[----:B0-----:R-:W-:-:S04]  /*0060*/  VIMNMX3 R0, R2, UR4, R3, PT ;  /* 0x0000000402007c0f */ /* 0x001fc8000b800103 */
[----:B------:R-:W-:-:S13]  /*0070*/  ISETP.GE.AND P0, PT, R0, 0x1, PT ;  /* 0x000000010000780c */ /* 0x000fda0003f06270 */
[----:B------:R-:W-:Y:S05]  /*0080*/  @!P0 EXIT ;  /* 0x000000000000894d */ /* 0x000fea0003800000 */
[----:B------:R-:W0:Y:S01]  /*0090*/  LDCU.64 UR8, c[0x0][0x380] ;  /* 0x00007000ff0877ac */ /* 0x000e220008000a00 */
[C---:B------:R-:W-:Y:S02]  /*00a0*/  LOP3.LUT R0, R3.reuse, 0x7ffffff0, RZ, 0xc0, !PT ;  /* 0x7ffffff003007812 */ /* 0x040fe400078ec0ff */
[C---:B------:R-:W-:Y:S01]  /*00b0*/  LOP3.LUT R15, R3.reuse, 0xf, RZ, 0xc0, !PT ;  /* 0x0000000f030f7812 */ /* 0x040fe200078ec0ff */
[----:B------:R-:W1:Y:S01]  /*00c0*/  LDCU.64 UR10, c[0x0][0x358] ;  /* 0x00006b00ff0a77ac */ /* 0x000e620008000a00 */
[C---:B------:R-:W-:Y:S02]  /*00d0*/  LOP3.LUT R16, R3.reuse, 0x7, RZ, 0xc0, !PT ;  /* 0x0000000703107812 */ /* 0x040fe400078ec0ff */
[----:B------:R-:W-:Y:S01]  /*00e0*/  LOP3.LUT R4, R3, 0x3, RZ, 0xc0, !PT ;  /* 0x0000000303047812 */ /* 0x000fe200078ec0ff */
[----:B------:R-:W-:Y:S01]  /*00f0*/  UMOV UR4, URZ ;  /* 0x000000ff00047c82 */ /* 0x000fe20008000000 */
[----:B------:R-:W-:Y:S01]  /*0100*/  IADD3 R5, PT, PT, -R0, RZ, RZ ;  /* 0x000000ff00057210 */ /* 0x000fe20007ffe1ff */
[----:B0-----:R-:W-:-:S04]  /*0110*/  UIADD3 UR8, UP0, UPT, UR8, 0x20, URZ ;  /* 0x0000002008087890 */ /* 0x001fc8000ff1e0ff */
[----:B-1----:R-:W-:-:S12]  /*0120*/  UIADD3.X UR9, UPT, UPT, URZ, UR9, URZ, UP0, !UPT ;  /* 0x00000009ff097290 */ /* 0x002fd800087fe4ff */
.L_x_58:
[----:B01234-:R-:W-:-:S07]  /*0130*/  HFMA2 R6, -RZ, RZ, 0, 0 ;  /* 0x00000000ff067431 */ /* 0x01ffce00000001ff */
.L_x_57:
[----:B0-----:R-:W0:Y:S01]  /*0140*/  LDC R7, c[0x0][0x39c] ;  /* 0x0000e700ff077b82 */ /* 0x001e220000000800 */
[----:B------:R-:W-:-:S07]  /*0150*/  UMOV UR5, URZ ;  /* 0x000000ff00057c82 */ /* 0x000fce0008000000 */
[----:B-1----:R-:W1:Y:S01]  /*0160*/  LDC.64 R2, c[0x0][0x388] ;  /* 0x0000e200ff027b82 */ /* 0x002e620000000a00 */
[----:B0-----:R-:W-:-:S04]  /*0170*/  IMAD R7, R7, UR4, R6 ;  /* 0x0000000407077c24 */ /* 0x001fc8000f8e0206 */
[----:B-1234-:R-:W-:-:S07]  /*0180*/  IMAD.WIDE.U32 R2, R7, 0x4, R2 ;  /* 0x0000000407027825 */ /* 0x01efce00078e0002 */
.L_x_56:
[----:B0-----:R-:W0:Y:S01]  /*0190*/  LDCU.64 UR14, c[0x0][0x3a0] ;  /* 0x00007400ff0e77ac */ /* 0x001e220008000a00 */
[----:B-1----:R-:W1:Y:S01]  /*01a0*/  LDC R7, c[0x0][0x39c] ;  /* 0x0000e700ff077b82 */ /* 0x002e620000000800 */
[----:B------:R-:W-:Y:S01]  /*01b0*/  MOV R9, RZ ;  /* 0x000000ff00097202 */ /* 0x000fe20000000f00 */
[----:B0-----:R-:W-:Y:S02]  /*01c0*/  UISETP.GE.U32.AND UP1, UPT, UR15, 0x10, UPT ;  /* 0x000000100f00788c */ /* 0x001fe4000bf26070 */
[----:B------:R-:W-:Y:S02]  /*01d0*/  UIMAD UR6, UR4, UR14, UR5 ;  /* 0x0000000e040672a4 */ /* 0x000fe4000f8e0205 */
[----:B------:R-:W-:Y:S02]  /*01e0*/  UIMAD UR13, UR5, UR15, URZ ;  /* 0x0000000f050d72a4 */ /* 0x000fe4000f8e02ff */
[----:B------:R-:W-:Y:S02]  /*01f0*/  UIADD3 UR5, UPT, UPT, UR5, 0x1, URZ ;  /* 0x0000000105057890 */ /* 0x000fe4000fffe0ff */
[----:B-1----:R-:W-:-:S02]  /*0200*/  IMAD R8, R7, UR6, R6 ;  /* 0x0000000607087c24 */ /* 0x002fc4000f8e0206 */
[----:B------:R-:W-:Y:S02]  /*0210*/  UISETP.NE.AND UP0, UPT, UR5, UR14, UPT ;  /* 0x0000000e0500728c */ /* 0x000fe4000bf05270 */
[----:B------:R-:W-:Y:S01]  /*0220*/  IMAD R8, R8, UR15, RZ ;  /* 0x0000000f08087c24 */ /* 0x000fe2000f8e02ff */
[----:B--234-:R-:W-:Y:S08]  /*0230*/  BRA.U !UP1, `(.L_x_51) ;  /* 0x0000000509507547 */ /* 0x01cff0000b800000 */
[----:B------:R-:W0:Y:S01]  /*0240*/  LDCU.64 UR6, c[0x0][0x390] ;  /* 0x00007200ff0677ac */ /* 0x000e220008000a00 */
[----:B------:R-:W-:Y:S01]  /*0250*/  IMAD.MOV.U32 R9, RZ, RZ, R8 ;  /* 0x000000ffff097224 */ /* 0x000fe200078e0008 */
[----:B------:R-:W-:Y:S01]  /*0260*/  MOV R14, R5 ;  /* 0x00000005000e7202 */ /* 0x000fe20000000f00 */
[----:B0-----:R-:W-:-:S04]  /*0270*/  UIMAD.WIDE.U32 UR6, UR13, 0x4, UR6 ;  /* 0x000000040d0678a5 */ /* 0x001fc8000f8e0006 */
[----:B------:R-:W-:-:S04]  /*0280*/  UIADD3 UR12, UP1, UPT, UR6, 0x20, URZ ;  /* 0x00000020060c7890 */ /* 0x000fc8000ff3e0ff */
[----:B------:R-:W-:Y:S02]  /*0290*/  UIADD3.X UR6, UPT, UPT, URZ, UR7, URZ, UP1, !UPT ;  /* 0x00000007ff067290 */ /* 0x000fe40008ffe4ff */
[----:B------:R-:W-:-:S04]  /*02a0*/  MOV R17, UR12 ;  /* 0x0000000c00117c02 */ /* 0x000fc80008000f00 */
[----:B------:R-:W-:-:S07]  /*02b0*/  MOV R18, UR6 ;  /* 0x0000000600127c02 */ /* 0x000fce0008000f00 */
.L_x_52:
[----:B------:R-:W-:Y:S01]  /*02c0*/  IMAD.MOV.U32 R10, RZ, RZ, R17 ;  /* 0x000000ffff0a7224 */ /* 0x000fe200078e0011 */
[----:B------:R-:W-:Y:S01]  /*02d0*/  MOV R11, R18 ;  /* 0x00000012000b7202 */ /* 0x000fe20000000f00 */
[----:B------:R-:W2:Y:S04]  /*02e0*/  LDG.E R17, desc[UR10][R2.64] ;  /* 0x0000000a02117981 */ /* 0x000ea8000c1e1900 */
[----:B------:R-:W2:Y:S01]  /*02f0*/  LDG.E R18, desc[UR10][R10.64+-0x20] ;  /* 0xffffe00a0a127981 */ /* 0x000ea2000c1e1900 */
[----:B-1----:R-:W-:Y:S02]  /*0300*/  MOV R12, UR8 ;  /* 0x00000008000c7c02 */ /* 0x002fe40008000f00 */
[----:B------:R-:W-:-:S03]  /*0310*/  MOV R13, UR9 ;  /* 0x00000009000d7c02 */ /* 0x000fc60008000f00 */
[----:B------:R-:W-:-:S04]  /*0320*/  IMAD.WIDE R12, R9, 0x4, R12 ;  /* 0x00000004090c7825 */ /* 0x000fc800078e020c */
[----:B--2---:R-:W-:-:S05]  /*0330*/  FMUL R17, R17, R18 ;  /* 0x0000001211117220 */ /* 0x004fca0000400000 */
[----:B------:R0:W-:Y:S04]  /*0340*/  STG.E desc[UR10][R12.64+-0x20], R17 ;  /* 0xffffe0110c007986 */ /* 0x0001e8000c10190a */
[----:B------:R-:W2:Y:S04]  /*0350*/  LDG.E R18, desc[UR10][R2.64] ;  /* 0x0000000a02127981 */ /* 0x000ea8000c1e1900 */
[----:B------:R-:W2:Y:S02]  /*0360*/  LDG.E R19, desc[UR10][R10.64+-0x1c] ;  /* 0xffffe40a0a137981 */ /* 0x000ea4000c1e1900 */
[----:B--2---:R-:W-:-:S05]  /*0370*/  FMUL R19, R18, R19 ;  /* 0x0000001312137220 */ /* 0x004fca0000400000 */
[----:B------:R1:W-:Y:S04]  /*0380*/  STG.E desc[UR10][R12.64+-0x1c], R19 ;  /* 0xffffe4130c007986 */ /* 0x0003e8000c10190a */
[----:B------:R-:W2:Y:S04]  /*0390*/  LDG.E R18, desc[UR10][R2.64] ;  /* 0x0000000a02127981 */ /* 0x000ea8000c1e1900 */
[----:B------:R-:W2:Y:S02]  /*03a0*/  LDG.E R21, desc[UR10][R10.64+-0x18] ;  /* 0xffffe80a0a157981 */ /* 0x000ea4000c1e1900 */
[----:B--2---:R-:W-:-:S05]  /*03b0*/  FMUL R21, R18, R21 ;  /* 0x0000001512157220 */ /* 0x004fca0000400000 */
[----:B------:R2:W-:Y:S04]  /*03c0*/  STG.E desc[UR10][R12.64+-0x18], R21 ;  /* 0xffffe8150c007986 */ /* 0x0005e8000c10190a */
[----:B------:R-:W3:Y:S04]  /*03d0*/  LDG.E R18, desc[UR10][R2.64] ;  /* 0x0000000a02127981 */ /* 0x000ee8000c1e1900 */
[----:B------:R-:W3:Y:S02]  /*03e0*/  LDG.E R23, desc[UR10][R10.64+-0x14] ;  /* 0xffffec0a0a177981 */ /* 0x000ee4000c1e1900 */
[----:B---3--:R-:W-:-:S05]  /*03f0*/  FMUL R23, R18, R23 ;  /* 0x0000001712177220 */ /* 0x008fca0000400000 */
[----:B------:R3:W-:Y:S04]  /*0400*/  STG.E desc[UR10][R12.64+-0x14], R23 ;  /* 0xffffec170c007986 */ /* 0x0007e8000c10190a */
[----:B0-----:R-:W4:Y:S04]  /*0410*/  LDG.E R17, desc[UR10][R2.64] ;  /* 0x0000000a02117981 */ /* 0x001f28000c1e1900 */
[----:B------:R-:W4:Y:S02]  /*0420*/  LDG.E R18, desc[UR10][R10.64+-0x10] ;  /* 0xfffff00a0a127981 */ /* 0x000f24000c1e1900 */
[----:B----4-:R-:W-:-:S05]  /*0430*/  FMUL R17, R17, R18 ;  /* 0x0000001211117220 */ /* 0x010fca0000400000 */
[----:B------:R0:W-:Y:S04]  /*0440*/  STG.E desc[UR10][R12.64+-0x10], R17 ;  /* 0xfffff0110c007986 */ /* 0x0001e8000c10190a */
[----:B------:R-:W4:Y:S04]  /*0450*/  LDG.E R18, desc[UR10][R2.64] ;  /* 0x0000000a02127981 */ /* 0x000f28000c1e1900 */
[----:B-1----:R-:W4:Y:S02]  /*0460*/  LDG.E R19, desc[UR10][R10.64+-0xc] ;  /* 0xfffff40a0a137981 */ /* 0x002f24000c1e1900 */
[----:B----4-:R-:W-:-:S05]  /*0470*/  FMUL R19, R18, R19 ;  /* 0x0000001312137220 */ /* 0x010fca0000400000 */
[----:B------:R1:W-:Y:S04]  /*0480*/  STG.E desc[UR10][R12.64+-0xc], R19 ;  /* 0xfffff4130c007986 */ /* 0x0003e8000c10190a */
[----:B------:R-:W4:Y:S04]  /*0490*/  LDG.E R18, desc[UR10][R2.64] ;  /* 0x0000000a02127981 */ /* 0x000f28000c1e1900 */
[----:B--2---:R-:W4:Y:S02]  /*04a0*/  LDG.E R21, desc[UR10][R10.64+-0x8] ;  /* 0xfffff80a0a157981 */ /* 0x004f24000c1e1900 */
[----:B----4-:R-:W-:-:S05]  /*04b0*/  FMUL R21, R18, R21 ;  /* 0x0000001512157220 */ /* 0x010fca0000400000 */
[----:B------:R2:W-:Y:S04]  /*04c0*/  STG.E desc[UR10][R12.64+-0x8], R21 ;  /* 0xfffff8150c007986 */ /* 0x0005e8000c10190a */
[----:B------:R-:W4:Y:S04]  /*04d0*/  LDG.E R18, desc[UR10][R2.64] ;  /* 0x0000000a02127981 */ /* 0x000f28000c1e1900 */
[----:B---3--:R-:W4:Y:S02]  /*04e0*/  LDG.E R23, desc[UR10][R10.64+-0x4] ;  /* 0xfffffc0a0a177981 */ /* 0x008f24000c1e1900 */
[----:B----4-:R-:W-:-:S05]  /*04f0*/  FMUL R23, R18, R23 ;  /* 0x0000001712177220 */ /* 0x010fca0000400000 */
        /* <DEDUP_REMOVED lines=26> */
[----:B--2---:R-:W4:Y:S01]  /*06a0*/  LDG.E R21, desc[UR10][R10.64+0x18] ;  /* 0x0000180a0a157981 */ /* 0x004f22000c1e1900 */
[----:B------:R-:W-:Y:S02]  /*06b0*/  VIADD R14, R14, 0x10 ;  /* 0x000000100e0e7836 */ /* 0x000fe40000000000 */
[----:B----4-:R-:W-:-:S05]  /*06c0*/  FMUL R21, R18, R21 ;  /* 0x0000001512157220 */ /* 0x010fca0000400000 */
[----:B------:R1:W-:Y:S04]  /*06d0*/  STG.E desc[UR10][R12.64+0x18], R21 ;  /* 0x000018150c007986 */ /* 0x0003e8000c10190a */
[----:B------:R-:W2:Y:S04]  /*06e0*/  LDG.E R18, desc[UR10][R2.64] ;  /* 0x0000000a02127981 */ /* 0x000ea8000c1e1900 */
[----:B---3--:R-:W2:Y:S01]  /*06f0*/  LDG.E R23, desc[UR10][R10.64+0x1c] ;  /* 0x00001c0a0a177981 */ /* 0x008ea2000c1e1900 */
[----:B------:R-:W-:Y:S02]  /*0700*/  ISETP.NE.AND P0, PT, R14, RZ, PT ;  /* 0x000000ff0e00720c */ /* 0x000fe40003f05270 */
[----:B0-----:R-:W-:-:S02]  /*0710*/  IADD3 R17, P1, PT, R10, 0x40, RZ ;  /* 0x000000400a117810 */ /* 0x001fc40007f3e0ff */
[----:B------:R-:W-:Y:S01]  /*0720*/  IADD3 R9, PT, PT, R9, 0x10, RZ ;  /* 0x0000001009097810 */ /* 0x000fe20007ffe0ff */
[----:B--2---:R-:W-:Y:S01]  /*0730*/  FMUL R23, R18, R23 ;  /* 0x0000001712177220 */ /* 0x004fe20000400000 */
[----:B------:R-:W-:-:S04]  /*0740*/  IADD3.X R18, PT, PT, RZ, R11, RZ, P1, !PT ;  /* 0x0000000bff127210 */ /* 0x000fc80000ffe4ff */
[----:B------:R1:W-:Y:S03]  /*0750*/  STG.E desc[UR10][R12.64+0x1c], R23 ;  /* 0x00001c170c007986 */ /* 0x0003e6000c10190a */
[----:B------:R-:W-:Y:S05]  /*0760*/  @P0 BRA `(.L_x_52) ;  /* 0xfffffff800d40947 */ /* 0x000fea000383ffff */
[----:B------:R-:W-:-:S07]  /*0770*/  MOV R9, R0 ;  /* 0x0000000000097202 */ /* 0x000fce0000000f00 */
.L_x_51:
[----:B------:R-:W-:-:S13]  /*0780*/  ISETP.NE.AND P0, PT, R15, RZ, PT ;  /* 0x000000ff0f00720c */ /* 0x000fda0003f05270 */
[----:B------:R-:W-:Y:S05]  /*0790*/  @!P0 BRA `(.L_x_53) ;  /* 0x0000000400b48947 */ /* 0x000fea0003800000 */
[----:B------:R-:W-:Y:S01]  /*07a0*/  VIADD R10, R15, 0xffffffff ;  /* 0xffffffff0f0a7836 */ /* 0x000fe20000000000 */
[----:B------:R-:W-:-:S04]  /*07b0*/  ISETP.NE.AND P0, PT, R16, RZ, PT ;  /* 0x000000ff1000720c */ /* 0x000fc80003f05270 */
[----:B------:R-:W-:-:S13]  /*07c0*/  ISETP.GE.U32.AND P1, PT, R10, 0x7, PT ;  /* 0x000000070a00780c */ /* 0x000fda0003f26070 */
[----:B------:R-:W-:Y:S05]  /*07d0*/  @!P1 BRA `(.L_x_54) ;  /* 0x0000000000b09947 */ /* 0x000fea0003800000 */
[----:B-1----:R-:W0:Y:S01]  /*07e0*/  LDC.64 R18, c[0x0][0x390] ;  /* 0x0000e400ff127b82 */ /* 0x002e220000000a00 */
[----:B------:R-:W-:Y:S01]  /*07f0*/  IADD3 R11, PT, PT, R9, UR13, RZ ;  /* 0x0000000d090b7c10 */ /* 0x000fe2000fffe0ff */
[----:B------:R-:W2:Y:S06]  /*0800*/  LDG.E R14, desc[UR10][R2.64] ;  /* 0x0000000a020e7981 */ /* 0x000eac000c1e1900 */
[----:B------:R-:W1:Y:S01]  /*0810*/  LDC.64 R12, c[0x0][0x380] ;  /* 0x0000e000ff0c7b82 */ /* 0x000e620000000a00 */
[----:B0-----:R-:W-:-:S07]  /*0820*/  IMAD.WIDE.U32 R18, R11, 0x4, R18 ;  /* 0x000000040b127825 */ /* 0x001fce00078e0012 */
[----:B------:R-:W0:Y:S01]  /*0830*/  LDC.64 R10, c[0x0][0x390] ;  /* 0x0000e400ff0a7b82 */ /* 0x000e220000000a00 */
[----:B------:R-:W2:Y:S01]  /*0840*/  LDG.E R19, desc[UR10][R18.64] ;  /* 0x0000000a12137981 */ /* 0x000ea2000c1e1900 */
[----:B------:R-:W-:Y:S02]  /*0850*/  IADD3 R20, P1, PT, R9, UR13, RZ ;  /* 0x0000000d09147c10 */ /* 0x000fe4000ff3e0ff */
[----:B------:R-:W-:Y:S02]  /*0860*/  IADD3 R17, PT, PT, R8, R9, RZ ;  /* 0x0000000908117210 */ /* 0x000fe40007ffe0ff */
[----:B------:R-:W-:-:S03]  /*0870*/  IADD3.X R21, PT, PT, RZ, RZ, RZ, P1, !PT ;  /* 0x000000ffff157210 */ /* 0x000fc60000ffe4ff */
[----:B-1----:R-:W-:Y:S01]  /*0880*/  IMAD.WIDE R12, R17, 0x4, R12 ;  /* 0x00000004110c7825 */ /* 0x002fe200078e020c */
[----:B0-----:R-:W-:-:S04]  /*0890*/  LEA R10, P1, R20, R10, 0x2 ;  /* 0x0000000a140a7211 */ /* 0x001fc800078210ff */
[----:B------:R-:W-:Y:S01]  /*08a0*/  LEA.HI.X R11, R20, R11, R21, 0x2, P1 ;  /* 0x0000000b140b7211 */ /* 0x000fe200008f1415 */
        /* <DEDUP_REMOVED lines=14> */
[----:B------:R-:W4:Y:S04]  /*0990*/  LDG.E R14, desc[UR10][R2.64] ;  /* 0x0000000a020e7981 */ /* 0x000f28000c1e1900 */
[----:B0-----:R-:W4:Y:S02]  /*09a0*/  LDG.E R17, desc[UR10][R10.64+0x10] ;  /* 0x0000100a0a117981 */ /* 0x001f24000c1e1900 */
        /* <DEDUP_REMOVED lines=10> */
[----:B---3--:R-:W2:Y:S04]  /*0a50*/  LDG.E R23, desc[UR10][R10.64+0x1c] ;  /* 0x00001c0a0a177981 */ /* 0x008ea8000c1e1900 */
[----:B------:R-:W2:Y:S01]  /*0a60*/  LDG.E R14, desc[UR10][R2.64] ;  /* 0x0000000a020e7981 */ /* 0x000ea2000c1e1900 */
[----:B------:R-:W-:Y:S02]  /*0a70*/  VIADD R9, R9, 0x8 ;  /* 0x0000000809097836 */ /* 0x000fe40000000000 */
[----:B--2---:R-:W-:-:S05]  /*0a80*/  FMUL R23, R14, R23 ;  /* 0x000000170e177220 */ /* 0x004fca0000400000 */
[----:B------:R0:W-:Y:S02]  /*0a90*/  STG.E desc[UR10][R12.64+0x1c], R23 ;  /* 0x00001c170c007986 */ /* 0x0001e4000c10190a */
.L_x_54:
[----:B------:R-:W-:Y:S05]  /*0aa0*/  @!P0 BRA `(.L_x_53) ;  /* 0x0000000000f08947 */ /* 0x000fea0003800000 */
[----:B------:R-:W-:Y:S02]  /*0ab0*/  IADD3 R10, PT, PT, R16, -0x1, RZ ;  /* 0xffffffff100a7810 */ /* 0x000fe40007ffe0ff */
[----:B------:R-:W-:Y:S02]  /*0ac0*/  ISETP.NE.AND P0, PT, R4, RZ, PT ;  /* 0x000000ff0400720c */ /* 0x000fe40003f05270 */
[----:B------:R-:W-:-:S13]  /*0ad0*/  ISETP.GE.U32.AND P1, PT, R10, 0x3, PT ;  /* 0x000000030a00780c */ /* 0x000fda0003f26070 */
[----:B------:R-:W-:Y:S05]  /*0ae0*/  @!P1 BRA `(.L_x_55) ;  /* 0x0000000000709947 */ /* 0x000fea0003800000 */
[----:B------:R-:W2:Y:S01]  /*0af0*/  LDC.64 R10, c[0x0][0x390] ;  /* 0x0000e400ff0a7b82 */ /* 0x000ea20000000a00 */
[----:B01----:R-:W-:Y:S01]  /*0b00*/  IADD3 R19, PT, PT, R9, UR13, RZ ;  /* 0x0000000d09137c10 */ /* 0x003fe2000fffe0ff */
[----:B------:R-:W3:Y:S06]  /*0b10*/  LDG.E R14, desc[UR10][R2.64] ;  /* 0x0000000a020e7981 */ /* 0x000eec000c1e1900 */
[----:B------:R-:W0:Y:S01]  /*0b20*/  LDC.64 R12, c[0x0][0x380] ;  /* 0x0000e000ff0c7b82 */ /* 0x000e220000000a00 */
[----:B--2---:R-:W-:-:S07]  /*0b30*/  IMAD.WIDE.U32 R18, R19, 0x4, R10 ;  /* 0x0000000413127825 */ /* 0x004fce00078e000a */
[----:B------:R-:W1:Y:S01]  /*0b40*/  LDC.64 R10, c[0x0][0x390] ;  /* 0x0000e400ff0a7b82 */ /* 0x000e620000000a00 */
[----:B------:R-:W3:Y:S01]  /*0b50*/  LDG.E R19, desc[UR10][R18.64] ;  /* 0x0000000a12137981 */ /* 0x000ee2000c1e1900 */
[----:B------:R-:W-:Y:S02]  /*0b60*/  IADD3 R20, P1, PT, R9, UR13, RZ ;  /* 0x0000000d09147c10 */ /* 0x000fe4000ff3e0ff */
[----:B------:R-:W-:Y:S02]  /*0b70*/  IADD3 R17, PT, PT, R8, R9, RZ ;  /* 0x0000000908117210 */ /* 0x000fe40007ffe0ff */
[----:B------:R-:W-:-:S03]  /*0b80*/  IADD3.X R21, PT, PT, RZ, RZ, RZ, P1, !PT ;  /* 0x000000ffff157210 */ /* 0x000fc60000ffe4ff */
[----:B0-----:R-:W-:Y:S01]  /*0b90*/  IMAD.WIDE R12, R17, 0x4, R12 ;  /* 0x00000004110c7825 */ /* 0x001fe200078e020c */
[----:B-1----:R-:W-:-:S04]  /*0ba0*/  LEA R10, P1, R20, R10, 0x2 ;  /* 0x0000000a140a7211 */ /* 0x002fc800078210ff */
[----:B------:R-:W-:Y:S01]  /*0bb0*/  LEA.HI.X R11, R20, R11, R21, 0x2, P1 ;  /* 0x0000000b140b7211 */ /* 0x000fe200008f1415 */
[----:B---3--:R-:W-:-:S05]  /*0bc0*/  FMUL R17, R14, R19 ;  /* 0x000000130e117220 */ /* 0x008fca0000400000 */
[----:B------:R2:W-:Y:S04]  /*0bd0*/  STG.E desc[UR10][R12.64], R17 ;  /* 0x000000110c007986 */ /* 0x0005e8000c10190a */
[----:B------:R-:W3:Y:S04]  /*0be0*/  LDG.E R14, desc[UR10][R2.64] ;  /* 0x0000000a020e7981 */ /* 0x000ee8000c1e1900 */
[----:B------:R-:W3:Y:S02]  /*0bf0*/  LDG.E R19, desc[UR10][R10.64+0x4] ;  /* 0x0000040a0a137981 */ /* 0x000ee4000c1e1900 */
[----:B---3--:R-:W-:-:S05]  /*0c00*/  FMUL R19, R14, R19 ;  /* 0x000000130e137220 */ /* 0x008fca0000400000 */
[----:B------:R2:W-:Y:S04]  /*0c10*/  STG.E desc[UR10][R12.64+0x4], R19 ;  /* 0x000004130c007986 */ /* 0x0005e8000c10190a */
[----:B------:R-:W3:Y:S04]  /*0c20*/  LDG.E R14, desc[UR10][R2.64] ;  /* 0x0000000a020e7981 */ /* 0x000ee8000c1e1900 */
[----:B------:R-:W3:Y:S02]  /*0c30*/  LDG.E R21, desc[UR10][R10.64+0x8] ;  /* 0x0000080a0a157981 */ /* 0x000ee4000c1e1900 */
[----:B---3--:R-:W-:-:S05]  /*0c40*/  FMUL R21, R14, R21 ;  /* 0x000000150e157220 */ /* 0x008fca0000400000 */
[----:B------:R2:W-:Y:S04]  /*0c50*/  STG.E desc[UR10][R12.64+0x8], R21 ;  /* 0x000008150c007986 */ /* 0x0005e8000c10190a */
[----:B------:R-:W3:Y:S04]  /*0c60*/  LDG.E R23, desc[UR10][R10.64+0xc] ;  /* 0x00000c0a0a177981 */ /* 0x000ee8000c1e1900 */
[----:B------:R-:W3:Y:S01]  /*0c70*/  LDG.E R14, desc[UR10][R2.64] ;  /* 0x0000000a020e7981 */ /* 0x000ee2000c1e1900 */
[----:B------:R-:W-:Y:S02]  /*0c80*/  VIADD R9, R9, 0x4 ;  /* 0x0000000409097836 */ /* 0x000fe40000000000 */
[----:B---3--:R-:W-:-:S05]  /*0c90*/  FMUL R23, R14, R23 ;  /* 0x000000170e177220 */ /* 0x008fca0000400000 */
[----:B------:R2:W-:Y:S02]  /*0ca0*/  STG.E desc[UR10][R12.64+0xc], R23 ;  /* 0x00000c170c007986 */ /* 0x0005e4000c10190a */
.L_x_55:
[----:B------:R-:W-:Y:S05]  /*0cb0*/  @!P0 BRA `(.L_x_53) ;  /* 0x00000000006c8947 */ /* 0x000fea0003800000 */
[----:B012---:R-:W0:Y:S01]  /*0cc0*/  LDC.64 R12, c[0x0][0x390] ;  /* 0x0000e400ff0c7b82 */ /* 0x007e220000000a00 */
[----:B------:R-:W-:Y:S01]  /*0cd0*/  IADD3 R11, PT, PT, R9, UR13, RZ ;  /* 0x0000000d090b7c10 */ /* 0x000fe2000fffe0ff */
[----:B------:R-:W2:Y:S04]  /*0ce0*/  LDG.E R14, desc[UR10][R2.64] ;  /* 0x0000000a020e7981 */ /* 0x000ea8000c1e1900 */
[----:B0-----:R-:W-:Y:S02]  /*0cf0*/  IMAD.WIDE.U32 R12, R11, 0x4, R12 ;  /* 0x000000040b0c7825 */ /* 0x001fe400078e000c */
[----:B------:R-:W0:Y:S04]  /*0d00*/  LDC.64 R10, c[0x0][0x380] ;  /* 0x0000e000ff0a7b82 */ /* 0x000e280000000a00 */
[----:B------:R-:W2:Y:S01]  /*0d10*/  LDG.E R13, desc[UR10][R12.64] ;  /* 0x0000000a0c0d7981 */ /* 0x000ea2000c1e1900 */
[----:B------:R-:W-:-:S02]  /*0d20*/  ISETP.NE.AND P0, PT, R4, 0x1, PT ;  /* 0x000000010400780c */ /* 0x000fc40003f05270 */
[----:B------:R-:W-:-:S05]  /*0d30*/  IADD3 R17, PT, PT, R8, R9, RZ ;  /* 0x0000000908117210 */ /* 0x000fca0007ffe0ff */
[----:B0-----:R-:W-:-:S04]  /*0d40*/  IMAD.WIDE R10, R17, 0x4, R10 ;  /* 0x00000004110a7825 */ /* 0x001fc800078e020a */
[----:B--2---:R-:W-:-:S05]  /*0d50*/  FMUL R17, R14, R13 ;  /* 0x0000000d0e117220 */ /* 0x004fca0000400000 */
[----:B------:R3:W-:Y:S01]  /*0d60*/  STG.E desc[UR10][R10.64], R17 ;  /* 0x000000110a007986 */ /* 0x0007e2000c10190a */
[----:B------:R-:W-:Y:S05]  /*0d70*/  @!P0 BRA `(.L_x_53) ;  /* 0x00000000003c8947 */ /* 0x000fea0003800000 */
[----:B------:R-:W0:Y:S01]  /*0d80*/  LDC.64 R18, c[0x0][0x390] ;  /* 0x0000e400ff127b82 */ /* 0x000e220000000a00 */
[----:B------:R-:W-:-:S04]  /*0d90*/  IADD3 R9, P0, PT, R9, UR13, RZ ;  /* 0x0000000d09097c10 */ /* 0x000fc8000ff1e0ff */
[----:B------:R-:W-:Y:S02]  /*0da0*/  IADD3.X R12, PT, PT, RZ, RZ, RZ, P0, !PT ;  /* 0x000000ffff0c7210 */ /* 0x000fe400007fe4ff */
[----:B0-----:R-:W-:-:S04]  /*0db0*/  LEA R8, P0, R9, R18, 0x2 ;  /* 0x0000001209087211 */ /* 0x001fc800078010ff */
[----:B------:R-:W-:Y:S02]  /*0dc0*/  LEA.HI.X R9, R9, R19, R12, 0x2, P0 ;  /* 0x0000001309097211 */ /* 0x000fe400000f140c */
[----:B------:R-:W2:Y:S04]  /*0dd0*/  LDG.E R12, desc[UR10][R2.64] ;  /* 0x0000000a020c7981 */ /* 0x000ea8000c1e1900 */
[----:B------:R-:W2:Y:S01]  /*0de0*/  LDG.E R13, desc[UR10][R8.64+0x4] ;  /* 0x0000040a080d7981 */ /* 0x000ea2000c1e1900 */
[----:B------:R-:W-:Y:S01]  /*0df0*/  ISETP.NE.AND P0, PT, R4, 0x2, PT ;  /* 0x000000020400780c */ /* 0x000fe20003f05270 */
[----:B--2---:R-:W-:-:S05]  /*0e00*/  FMUL R13, R12, R13 ;  /* 0x0000000d0c0d7220 */ /* 0x004fca0000400000 */
[----:B------:R4:W-:Y:S07]  /*0e10*/  STG.E desc[UR10][R10.64+0x4], R13 ;  /* 0x0000040d0a007986 */ /* 0x0009ee000c10190a */
[----:B------:R-:W-:Y:S05]  /*0e20*/  @!P0 BRA `(.L_x_53) ;  /* 0x0000000000108947 */ /* 0x000fea0003800000 */
[----:B------:R-:W4:Y:S04]  /*0e30*/  LDG.E R9, desc[UR10][R8.64+0x8] ;  /* 0x0000080a08097981 */ /* 0x000f28000c1e1900 */
[----:B------:R-:W4:Y:S02]  /*0e40*/  LDG.E R12, desc[UR10][R2.64] ;  /* 0x0000000a020c7981 */ /* 0x000f24000c1e1900 */
[----:B----4-:R-:W-:-:S05]  /*0e50*/  FMUL R13, R12, R9 ;  /* 0x000000090c0d7220 */ /* 0x010fca0000400000 */
[----:B------:R0:W-:Y:S02]  /*0e60*/  STG.E desc[UR10][R10.64+0x8], R13 ;  /* 0x0000080d0a007986 */ /* 0x0001e4000c10190a */
.L_x_53:
[----:B------:R-:W-:Y:S05]  /*0e70*/  BRA.U UP0, `(.L_x_56) ;  /* 0xfffffff100c47547 */ /* 0x000fea000b83ffff */
[----:B------:R-:W-:-:S04]  /*0e80*/  IADD3 R6, PT, PT, R6, 0x1, RZ ;  /* 0x0000000106067810 */ /* 0x000fc80007ffe0ff */
[----:B------:R-:W-:-:S13]  /*0e90*/  ISETP.NE.AND P0, PT, R6, R7, PT ;  /* 0x000000070600720c */ /* 0x000fda0003f05270 */
[----:B------:R-:W-:Y:S05]  /*0ea0*/  @P0 BRA `(.L_x_57) ;  /* 0xfffffff000a40947 */ /* 0x000fea000383ffff */
[----:B------:R-:W5:Y:S01]  /*0eb0*/  LDCU UR5, c[0x0][0x398] ;  /* 0x00007300ff0577ac */ /* 0x000f620008000800 */
[----:B------:R-:W-:-:S04]  /*0ec0*/  UIADD3 UR4, UPT, UPT, UR4, 0x1, URZ ;  /* 0x0000000104047890 */ /* 0x000fc8000fffe0ff */
[----:B-----5:R-:W-:-:S09]  /*0ed0*/  UISETP.NE.AND UP0, UPT, UR4, UR5, UPT ;  /* 0x000000050400728c */ /* 0x020fd2000bf05270 */
[----:B------:R-:W-:Y:S05]  /*0ee0*/  BRA.U UP0, `(.L_x_58) ;  /* 0xfffffff100907547 */ /* 0x000fea000b83ffff */
[----:B------:R-:W-:Y:S05]  /*0ef0*/  EXIT ;  /* 0x000000000000794d */ /* 0x000fea0003800000 */
.L_x_59:
        /* <DEDUP_REMOVED lines=16> */
.L_x_62:


//--------------------- .nv.global.init           --------------------------
	.section	.nv.global.init,"aw",@progbits
	.align	4
.nv.global.init:
	.type		filter,@object
	.size		filter,($str - filter)
filter:
        /*0000*/ 	.byte	0x33, 0x33, 0x33, 0x3f, 0xcd, 0xcc, 0xcc, 0x3e, 0xcd, 0xcc, 0x4c, 0x3f, 0x66, 0x66, 0x66, 0x3f
	.type		$str,@object
	.size		$str,($str$1 - $str)
$str:
        /*0010*/ 	.byte	0x7a, 0x77, 0x69, 0x62, 0x69, 0x61, 0x73, 0x20, 0x3c, 0x20, 0x73, 0x77, 0x61, 0x70, 0x73, 0x69
        /*0020*/ 	.byte	0x7a, 0x65, 0x00
	.type		$str$1,@object
	.size		$str$1,(__unnamed_1 - $str$1)
$str$1:
        /*0023*/ 	.byte	0x2f, 0x74, 0x6d, 0x70, 0x2f, 0x73, 0x61, 0x73, 0x73, 0x5f, 0x63, 0x75, 0x5f, 0x62, 0x61, 0x61
        /*0033*/ 	.byte	0x68, 0x64, 0x79, 0x7a, 0x31, 0x2f, 0x6b, 0x2e, 0x63, 0x75, 0x00
	.type		__unnamed_1,@object
	.size		__unnamed_1,(.L_2 - __unnamed_1)
__unnamed_1:
        /*003e*/ 	.byte	0x76, 0x6f, 0x69, 0x64, 0x20, 0x64, 0x6f, 0x74, 0x67, 0x78, 0x73, 0x28, 0x66, 0x6c, 0x6f, 0x61
        /*004e*/ 	.byte	0x74, 0x20, 0x2a, 0x2c, 0x20, 0x66, 0x6c, 0x6f, 0x61, 0x74, 0x20, 0x2a, 0x2c, 0x20, 0x66, 0x6c
        /*005e*/ 	.byte	0x6f, 0x61, 0x74, 0x20, 0x2a, 0x2c, 0x20, 0x69, 0x6e, 0x74, 0x2c, 0x20, 0x69, 0x6e, 0x74, 0x2c
        /*006e*/ 	.byte	0x20, 0x69, 0x6e, 0x74, 0x2c, 0x20, 0x69, 0x6e, 0x74, 0x2c, 0x20, 0x69, 0x6e, 0x74, 0x2c, 0x20
        /*007e*/ 	.byte	0x69, 0x6e, 0x74, 0x29, 0x00
.L_2:


//--------------------- .nv.shared._Z6dotgxsPfS_S_iiiiii --------------------------
	.section	.nv.shared._Z6dotgxsPfS_S_iiiiii,"aw",@nobits
	.sectionflags	@""
	.align	4
.nv.shared._Z6dotgxsPfS_S_iiiiii:
	.zero		7424


//--------------------- .nv.shared.reserved.0     --------------------------
	.section	.nv.shared.reserved.0,"aw",@nobits
	.weak		__nv_reservedSMEM_offset_0_alias
	.size		__nv_reservedSMEM_offset_0_alias, 0, 64
	.other		__nv_reservedSMEM_offset_0_alias,@"STO_CUDA_RESERVED_SHARED STV_DEFAULT"
__nv_reservedSMEM_offset_0_alias:
	.zero		0
	.zero		64


//--------------------- .nv.constant0._Z6dotgxsPfS_S_iiiiii --------------------------
	.section	.nv.constant0._Z6dotgxsPfS_S_iiiiii,"a",@progbits
	.sectionflags	@""
	.align	4
.nv.constant0._Z6dotgxsPfS_S_iiiiii:
	.zero		944


//--------------------- .nv.constant0._Z5dotgsPfS_S_iiii --------------------------
	.section	.nv.constant0._Z5dotgsPfS_S_iiii,"a",@progbits
	.sectionflags	@""
	.align	4
.nv.constant0._Z5dotgsPfS_S_iiii:
	.zero		936


//--------------------- .nv.constant0._Z4dotgPfS_S_iiii --------------------------
	.section	.nv.constant0._Z4dotgPfS_S_iiii,"a",@progbits
	.sectionflags	@""
	.align	4
.nv.constant0._Z4dotgPfS_S_iiii:
	.zero		936


//--------------------- SYMBOLS --------------------------

	.type		.nv.reservedSmem.offset0,@object
	.size		.nv.reservedSmem.offset0,0x4
	.type		.nv.reservedSmem.cap,@object
	.size		.nv.reservedSmem.cap,0x4
	.type		__assertfail,@function
